//
// Generated by NVIDIA NVVM Compiler
//
// Compiler Build ID: CL-36424714
// Cuda compilation tools, release 13.0, V13.0.88
// Based on NVVM 20.0.0
//

.version 9.0
.target sm_100
.address_size 64

	// .globl	_Z3knnPdPiiiS_i
.extern .func  (.param .b32 func_retval0) vprintf
(
	.param .b64 vprintf_param_0,
	.param .b64 vprintf_param_1
)
;
.global .align 1 .b8 $str[14] = {84, 104, 114, 101, 97, 100, 32, 37, 100, 32, 37, 100, 10};
.global .align 1 .b8 $str$1[10] = {68, 97, 116, 97, 32, 37, 100, 58, 32};
.global .align 1 .b8 $str$2[4] = {37, 102, 32};
.global .align 1 .b8 $str$3[11] = {76, 97, 98, 101, 108, 58, 32, 37, 100, 10};
.global .align 1 .b8 $str$4[30] = {70, 105, 110, 105, 115, 104, 101, 100, 32, 112, 114, 105, 110, 116, 105, 110, 103, 32, 116, 111, 112, 32, 53, 32, 100, 97, 116, 97, 10};

.visible .entry _Z3knnPdPiiiS_i(
	.param .u64 .ptr .align 1 _Z3knnPdPiiiS_i_param_0,
	.param .u64 .ptr .align 1 _Z3knnPdPiiiS_i_param_1,
	.param .u32 _Z3knnPdPiiiS_i_param_2,
	.param .u32 _Z3knnPdPiiiS_i_param_3,
	.param .u64 .ptr .align 1 _Z3knnPdPiiiS_i_param_4,
	.param .u32 _Z3knnPdPiiiS_i_param_5
)
{
	.local .align 8 .b8 	__local_depot0[8];
	.reg .b64 	%SP;
	.reg .b64 	%SPL;
	.reg .pred 	%p<12>;
	.reg .b32 	%r<132>;
	.reg .b64 	%rd<69>;
	.reg .b64 	%fd<32>;

	mov.u64 	%SPL, __local_depot0;
	cvta.local.u64 	%SP, %SPL;
	ld.param.u64 	%rd8, [_Z3knnPdPiiiS_i_param_0];
	ld.param.u64 	%rd9, [_Z3knnPdPiiiS_i_param_1];
	ld.param.u32 	%r18, [_Z3knnPdPiiiS_i_param_3];
	cvta.to.global.u64 	%rd1, %rd8;
	cvta.to.global.u64 	%rd2, %rd9;
	add.u64 	%rd10, %SP, 0;
	add.u64 	%rd3, %SPL, 0;
	mov.u32 	%r19, %tid.x;
	mov.u32 	%r20, %ctaid.x;
	st.local.v2.u32 	[%rd3], {%r19, %r20};
	mov.u64 	%rd11, $str;
	cvta.global.u64 	%rd12, %rd11;
	{ // callseq 0, 0
	.param .b64 param0;
	st.param.b64 	[param0], %rd12;
	.param .b64 param1;
	st.param.b64 	[param1], %rd10;
	.param .b32 retval0;
	call.uni (retval0), 
	vprintf, 
	(
	param0, 
	param1
	);
	ld.param.b32 	%r21, [retval0];
	} // callseq 0
	setp.lt.s32 	%p1, %r18, 1;
	@%p1 bra 	$L__BB0_16;
	and.b32  	%r1, %r18, 15;
	add.s32 	%r2, %r1, -1;
	and.b32  	%r3, %r18, 7;
	add.s32 	%r4, %r3, -1;
	and.b32  	%r5, %r18, 2147483632;
	and.b32  	%r6, %r18, 3;
	neg.s32 	%r7, %r5;
	mov.b32 	%r127, 0;
	mov.u64 	%rd18, $str$1;
$L__BB0_2:
	setp.lt.u32 	%p2, %r18, 16;
	st.local.u32 	[%rd3], %r127;
	cvta.global.u64 	%rd19, %rd18;
	{ // callseq 11, 0
	.param .b64 param0;
	st.param.b64 	[param0], %rd19;
	.param .b64 param1;
	st.param.b64 	[param1], %rd10;
	.param .b32 retval0;
	call.uni (retval0), 
	vprintf, 
	(
	param0, 
	param1
	);
	ld.param.b32 	%r55, [retval0];
	} // callseq 11
	mul.lo.s32 	%r9, %r127, %r18;
	mov.b32 	%r130, 0;
	@%p2 bra 	$L__BB0_5;
	mul.wide.u32 	%rd21, %r9, 8;
	add.s64 	%rd22, %rd1, %rd21;
	add.s64 	%rd68, %rd22, 64;
	mov.u32 	%r128, %r7;
$L__BB0_4:
	.pragma "nounroll";
	ld.global.f64 	%fd1, [%rd68+-64];
	st.local.f64 	[%rd3], %fd1;
	mov.u64 	%rd23, $str$2;
	cvta.global.u64 	%rd24, %rd23;
	add.u64 	%rd25, %SP, 0;
	{ // callseq 12, 0
	.param .b64 param0;
	st.param.b64 	[param0], %rd24;
	.param .b64 param1;
	st.param.b64 	[param1], %rd25;
	.param .b32 retval0;
	call.uni (retval0), 
	vprintf, 
	(
	param0, 
	param1
	);
	ld.param.b32 	%r57, [retval0];
	} // callseq 12
	ld.global.f64 	%fd2, [%rd68+-56];
	st.local.f64 	[%rd3], %fd2;
	{ // callseq 13, 0
	.param .b64 param0;
	st.param.b64 	[param0], %rd24;
	.param .b64 param1;
	st.param.b64 	[param1], %rd25;
	.param .b32 retval0;
	call.uni (retval0), 
	vprintf, 
	(
	param0, 
	param1
	);
	ld.param.b32 	%r59, [retval0];
	} // callseq 13
	ld.global.f64 	%fd3, [%rd68+-48];
	st.local.f64 	[%rd3], %fd3;
	{ // callseq 14, 0
	.param .b64 param0;
	st.param.b64 	[param0], %rd24;
	.param .b64 param1;
	st.param.b64 	[param1], %rd25;
	.param .b32 retval0;
	call.uni (retval0), 
	vprintf, 
	(
	param0, 
	param1
	);
	ld.param.b32 	%r61, [retval0];
	} // callseq 14
	ld.global.f64 	%fd4, [%rd68+-40];
	st.local.f64 	[%rd3], %fd4;
	{ // callseq 15, 0
	.param .b64 param0;
	st.param.b64 	[param0], %rd24;
	.param .b64 param1;
	st.param.b64 	[param1], %rd25;
	.param .b32 retval0;
	call.uni (retval0), 
	vprintf, 
	(
	param0, 
	param1
	);
	ld.param.b32 	%r63, [retval0];
	} // callseq 15
	ld.global.f64 	%fd5, [%rd68+-32];
	st.local.f64 	[%rd3], %fd5;
	{ // callseq 16, 0
	.param .b64 param0;
	st.param.b64 	[param0], %rd24;
	.param .b64 param1;
	st.param.b64 	[param1], %rd25;
	.param .b32 retval0;
	call.uni (retval0), 
	vprintf, 
	(
	param0, 
	param1
	);
	ld.param.b32 	%r65, [retval0];
	} // callseq 16
	ld.global.f64 	%fd6, [%rd68+-24];
	st.local.f64 	[%rd3], %fd6;
	{ // callseq 17, 0
	.param .b64 param0;
	st.param.b64 	[param0], %rd24;
	.param .b64 param1;
	st.param.b64 	[param1], %rd25;
	.param .b32 retval0;
	call.uni (retval0), 
	vprintf, 
	(
	param0, 
	param1
	);
	ld.param.b32 	%r67, [retval0];
	} // callseq 17
	ld.global.f64 	%fd7, [%rd68+-16];
	st.local.f64 	[%rd3], %fd7;
	{ // callseq 18, 0
	.param .b64 param0;
	st.param.b64 	[param0], %rd24;
	.param .b64 param1;
	st.param.b64 	[param1], %rd25;
	.param .b32 retval0;
	call.uni (retval0), 
	vprintf, 
	(
	param0, 
	param1
	);
	ld.param.b32 	%r69, [retval0];
	} // callseq 18
	ld.global.f64 	%fd8, [%rd68+-8];
	st.local.f64 	[%rd3], %fd8;
	{ // callseq 19, 0
	.param .b64 param0;
	st.param.b64 	[param0], %rd24;
	.param .b64 param1;
	st.param.b64 	[param1], %rd25;
	.param .b32 retval0;
	call.uni (retval0), 
	vprintf, 
	(
	param0, 
	param1
	);
	ld.param.b32 	%r71, [retval0];
	} // callseq 19
	ld.global.f64 	%fd9, [%rd68];
	st.local.f64 	[%rd3], %fd9;
	{ // callseq 20, 0
	.param .b64 param0;
	st.param.b64 	[param0], %rd24;
	.param .b64 param1;
	st.param.b64 	[param1], %rd25;
	.param .b32 retval0;
	call.uni (retval0), 
	vprintf, 
	(
	param0, 
	param1
	);
	ld.param.b32 	%r73, [retval0];
	} // callseq 20
	ld.global.f64 	%fd10, [%rd68+8];
	st.local.f64 	[%rd3], %fd10;
	{ // callseq 21, 0
	.param .b64 param0;
	st.param.b64 	[param0], %rd24;
	.param .b64 param1;
	st.param.b64 	[param1], %rd25;
	.param .b32 retval0;
	call.uni (retval0), 
	vprintf, 
	(
	param0, 
	param1
	);
	ld.param.b32 	%r75, [retval0];
	} // callseq 21
	ld.global.f64 	%fd11, [%rd68+16];
	st.local.f64 	[%rd3], %fd11;
	{ // callseq 22, 0
	.param .b64 param0;
	st.param.b64 	[param0], %rd24;
	.param .b64 param1;
	st.param.b64 	[param1], %rd25;
	.param .b32 retval0;
	call.uni (retval0), 
	vprintf, 
	(
	param0, 
	param1
	);
	ld.param.b32 	%r77, [retval0];
	} // callseq 22
	ld.global.f64 	%fd12, [%rd68+24];
	st.local.f64 	[%rd3], %fd12;
	{ // callseq 23, 0
	.param .b64 param0;
	st.param.b64 	[param0], %rd24;
	.param .b64 param1;
	st.param.b64 	[param1], %rd25;
	.param .b32 retval0;
	call.uni (retval0), 
	vprintf, 
	(
	param0, 
	param1
	);
	ld.param.b32 	%r79, [retval0];
	} // callseq 23
	ld.global.f64 	%fd13, [%rd68+32];
	st.local.f64 	[%rd3], %fd13;
	{ // callseq 24, 0
	.param .b64 param0;
	st.param.b64 	[param0], %rd24;
	.param .b64 param1;
	st.param.b64 	[param1], %rd25;
	.param .b32 retval0;
	call.uni (retval0), 
	vprintf, 
	(
	param0, 
	param1
	);
	ld.param.b32 	%r81, [retval0];
	} // callseq 24
	ld.global.f64 	%fd14, [%rd68+40];
	st.local.f64 	[%rd3], %fd14;
	{ // callseq 25, 0
	.param .b64 param0;
	st.param.b64 	[param0], %rd24;
	.param .b64 param1;
	st.param.b64 	[param1], %rd25;
	.param .b32 retval0;
	call.uni (retval0), 
	vprintf, 
	(
	param0, 
	param1
	);
	ld.param.b32 	%r83, [retval0];
	} // callseq 25
	ld.global.f64 	%fd15, [%rd68+48];
	st.local.f64 	[%rd3], %fd15;
	{ // callseq 26, 0
	.param .b64 param0;
	st.param.b64 	[param0], %rd24;
	.param .b64 param1;
	st.param.b64 	[param1], %rd25;
	.param .b32 retval0;
	call.uni (retval0), 
	vprintf, 
	(
	param0, 
	param1
	);
	ld.param.b32 	%r85, [retval0];
	} // callseq 26
	ld.global.f64 	%fd16, [%rd68+56];
	st.local.f64 	[%rd3], %fd16;
	{ // callseq 27, 0
	.param .b64 param0;
	st.param.b64 	[param0], %rd24;
	.param .b64 param1;
	st.param.b64 	[param1], %rd25;
	.param .b32 retval0;
	call.uni (retval0), 
	vprintf, 
	(
	param0, 
	param1
	);
	ld.param.b32 	%r87, [retval0];
	} // callseq 27
	add.s32 	%r128, %r128, 16;
	add.s64 	%rd68, %rd68, 128;
	setp.eq.s32 	%p3, %r128, 0;
	mov.u32 	%r130, %r5;
	@%p3 bra 	$L__BB0_5;
	bra.uni 	$L__BB0_4;
$L__BB0_5:
	setp.eq.s32 	%p4, %r1, 0;
	@%p4 bra 	$L__BB0_15;
	setp.lt.u32 	%p5, %r2, 7;
	@%p5 bra 	$L__BB0_8;
	add.s32 	%r89, %r130, %r9;
	mul.wide.u32 	%rd26, %r89, 8;
	add.s64 	%rd27, %rd1, %rd26;
	ld.global.f64 	%fd17, [%rd27];
	st.local.f64 	[%rd3], %fd17;
	mov.u64 	%rd28, $str$2;
	cvta.global.u64 	%rd29, %rd28;
	add.u64 	%rd30, %SP, 0;
	{ // callseq 28, 0
	.param .b64 param0;
	st.param.b64 	[param0], %rd29;
	.param .b64 param1;
	st.param.b64 	[param1], %rd30;
	.param .b32 retval0;
	call.uni (retval0), 
	vprintf, 
	(
	param0, 
	param1
	);
	ld.param.b32 	%r90, [retval0];
	} // callseq 28
	cvt.u64.u32 	%rd31, %r9;
	cvt.u64.u32 	%rd32, %r130;
	add.s64 	%rd33, %rd32, %rd31;
	shl.b64 	%rd34, %rd33, 3;
	add.s64 	%rd35, %rd1, %rd34;
	ld.global.f64 	%fd18, [%rd35+8];
	st.local.f64 	[%rd3], %fd18;
	{ // callseq 29, 0
	.param .b64 param0;
	st.param.b64 	[param0], %rd29;
	.param .b64 param1;
	st.param.b64 	[param1], %rd30;
	.param .b32 retval0;
	call.uni (retval0), 
	vprintf, 
	(
	param0, 
	param1
	);
	ld.param.b32 	%r92, [retval0];
	} // callseq 29
	ld.global.f64 	%fd19, [%rd35+16];
	st.local.f64 	[%rd3], %fd19;
	{ // callseq 30, 0
	.param .b64 param0;
	st.param.b64 	[param0], %rd29;
	.param .b64 param1;
	st.param.b64 	[param1], %rd30;
	.param .b32 retval0;
	call.uni (retval0), 
	vprintf, 
	(
	param0, 
	param1
	);
	ld.param.b32 	%r94, [retval0];
	} // callseq 30
	ld.global.f64 	%fd20, [%rd35+24];
	st.local.f64 	[%rd3], %fd20;
	{ // callseq 31, 0
	.param .b64 param0;
	st.param.b64 	[param0], %rd29;
	.param .b64 param1;
	st.param.b64 	[param1], %rd30;
	.param .b32 retval0;
	call.uni (retval0), 
	vprintf, 
	(
	param0, 
	param1
	);
	ld.param.b32 	%r96, [retval0];
	} // callseq 31
	ld.global.f64 	%fd21, [%rd35+32];
	st.local.f64 	[%rd3], %fd21;
	{ // callseq 32, 0
	.param .b64 param0;
	st.param.b64 	[param0], %rd29;
	.param .b64 param1;
	st.param.b64 	[param1], %rd30;
	.param .b32 retval0;
	call.uni (retval0), 
	vprintf, 
	(
	param0, 
	param1
	);
	ld.param.b32 	%r98, [retval0];
	} // callseq 32
	ld.global.f64 	%fd22, [%rd35+40];
	st.local.f64 	[%rd3], %fd22;
	{ // callseq 33, 0
	.param .b64 param0;
	st.param.b64 	[param0], %rd29;
	.param .b64 param1;
	st.param.b64 	[param1], %rd30;
	.param .b32 retval0;
	call.uni (retval0), 
	vprintf, 
	(
	param0, 
	param1
	);
	ld.param.b32 	%r100, [retval0];
	} // callseq 33
	ld.global.f64 	%fd23, [%rd35+48];
	st.local.f64 	[%rd3], %fd23;
	{ // callseq 34, 0
	.param .b64 param0;
	st.param.b64 	[param0], %rd29;
	.param .b64 param1;
	st.param.b64 	[param1], %rd30;
	.param .b32 retval0;
	call.uni (retval0), 
	vprintf, 
	(
	param0, 
	param1
	);
	ld.param.b32 	%r102, [retval0];
	} // callseq 34
	ld.global.f64 	%fd24, [%rd35+56];
	st.local.f64 	[%rd3], %fd24;
	{ // callseq 35, 0
	.param .b64 param0;
	st.param.b64 	[param0], %rd29;
	.param .b64 param1;
	st.param.b64 	[param1], %rd30;
	.param .b32 retval0;
	call.uni (retval0), 
	vprintf, 
	(
	param0, 
	param1
	);
	ld.param.b32 	%r104, [retval0];
	} // callseq 35
	add.s32 	%r130, %r130, 8;
$L__BB0_8:
	setp.eq.s32 	%p6, %r3, 0;
	@%p6 bra 	$L__BB0_15;
	setp.lt.u32 	%p7, %r4, 3;
	@%p7 bra 	$L__BB0_11;
	add.s32 	%r106, %r130, %r9;
	mul.wide.u32 	%rd36, %r106, 8;
	add.s64 	%rd37, %rd1, %rd36;
	ld.global.f64 	%fd25, [%rd37];
	st.local.f64 	[%rd3], %fd25;
	mov.u64 	%rd38, $str$2;
	cvta.global.u64 	%rd39, %rd38;
	add.u64 	%rd40, %SP, 0;
	{ // callseq 36, 0
	.param .b64 param0;
	st.param.b64 	[param0], %rd39;
	.param .b64 param1;
	st.param.b64 	[param1], %rd40;
	.param .b32 retval0;
	call.uni (retval0), 
	vprintf, 
	(
	param0, 
	param1
	);
	ld.param.b32 	%r107, [retval0];
	} // callseq 36
	cvt.u64.u32 	%rd41, %r9;
	cvt.u64.u32 	%rd42, %r130;
	add.s64 	%rd43, %rd42, %rd41;
	shl.b64 	%rd44, %rd43, 3;
	add.s64 	%rd45, %rd1, %rd44;
	ld.global.f64 	%fd26, [%rd45+8];
	st.local.f64 	[%rd3], %fd26;
	{ // callseq 37, 0
	.param .b64 param0;
	st.param.b64 	[param0], %rd39;
	.param .b64 param1;
	st.param.b64 	[param1], %rd40;
	.param .b32 retval0;
	call.uni (retval0), 
	vprintf, 
	(
	param0, 
	param1
	);
	ld.param.b32 	%r109, [retval0];
	} // callseq 37
	ld.global.f64 	%fd27, [%rd45+16];
	st.local.f64 	[%rd3], %fd27;
	{ // callseq 38, 0
	.param .b64 param0;
	st.param.b64 	[param0], %rd39;
	.param .b64 param1;
	st.param.b64 	[param1], %rd40;
	.param .b32 retval0;
	call.uni (retval0), 
	vprintf, 
	(
	param0, 
	param1
	);
	ld.param.b32 	%r111, [retval0];
	} // callseq 38
	ld.global.f64 	%fd28, [%rd45+24];
	st.local.f64 	[%rd3], %fd28;
	{ // callseq 39, 0
	.param .b64 param0;
	st.param.b64 	[param0], %rd39;
	.param .b64 param1;
	st.param.b64 	[param1], %rd40;
	.param .b32 retval0;
	call.uni (retval0), 
	vprintf, 
	(
	param0, 
	param1
	);
	ld.param.b32 	%r113, [retval0];
	} // callseq 39
	add.s32 	%r130, %r130, 4;
$L__BB0_11:
	setp.eq.s32 	%p8, %r6, 0;
	@%p8 bra 	$L__BB0_15;
	setp.eq.s32 	%p9, %r6, 1;
	add.s32 	%r115, %r130, %r9;
	mul.wide.u32 	%rd46, %r115, 8;
	add.s64 	%rd47, %rd1, %rd46;
	ld.global.f64 	%fd29, [%rd47];
	st.local.f64 	[%rd3], %fd29;
	mov.u64 	%rd48, $str$2;
	cvta.global.u64 	%rd49, %rd48;
	add.u64 	%rd50, %SP, 0;
	{ // callseq 40, 0
	.param .b64 param0;
	st.param.b64 	[param0], %rd49;
	.param .b64 param1;
	st.param.b64 	[param1], %rd50;
	.param .b32 retval0;
	call.uni (retval0), 
	vprintf, 
	(
	param0, 
	param1
	);
	ld.param.b32 	%r116, [retval0];
	} // callseq 40
	@%p9 bra 	$L__BB0_15;
	setp.eq.s32 	%p10, %r6, 2;
	cvt.u64.u32 	%rd51, %r9;
	cvt.u64.u32 	%rd52, %r130;
	add.s64 	%rd53, %rd52, %rd51;
	shl.b64 	%rd54, %rd53, 3;
	add.s64 	%rd7, %rd1, %rd54;
	ld.global.f64 	%fd30, [%rd7+8];
	st.local.f64 	[%rd3], %fd30;
	cvta.global.u64 	%rd56, %rd48;
	{ // callseq 41, 0
	.param .b64 param0;
	st.param.b64 	[param0], %rd56;
	.param .b64 param1;
	st.param.b64 	[param1], %rd50;
	.param .b32 retval0;
	call.uni (retval0), 
	vprintf, 
	(
	param0, 
	param1
	);
	ld.param.b32 	%r118, [retval0];
	} // callseq 41
	@%p10 bra 	$L__BB0_15;
	ld.global.f64 	%fd31, [%rd7+16];
	st.local.f64 	[%rd3], %fd31;
	cvta.global.u64 	%rd59, %rd48;
	{ // callseq 42, 0
	.param .b64 param0;
	st.param.b64 	[param0], %rd59;
	.param .b64 param1;
	st.param.b64 	[param1], %rd50;
	.param .b32 retval0;
	call.uni (retval0), 
	vprintf, 
	(
	param0, 
	param1
	);
	ld.param.b32 	%r120, [retval0];
	} // callseq 42
$L__BB0_15:
	mul.wide.u32 	%rd61, %r127, 4;
	add.s64 	%rd62, %rd2, %rd61;
	ld.global.u32 	%r122, [%rd62];
	st.local.u32 	[%rd3], %r122;
	mov.u64 	%rd63, $str$3;
	cvta.global.u64 	%rd64, %rd63;
	add.u64 	%rd65, %SP, 0;
	{ // callseq 43, 0
	.param .b64 param0;
	st.param.b64 	[param0], %rd64;
	.param .b64 param1;
	st.param.b64 	[param1], %rd65;
	.param .b32 retval0;
	call.uni (retval0), 
	vprintf, 
	(
	param0, 
	param1
	);
	ld.param.b32 	%r123, [retval0];
	} // callseq 43
	add.s32 	%r127, %r127, 1;
	setp.eq.s32 	%p11, %r127, 5;
	@%p11 bra 	$L__BB0_17;
	bra.uni 	$L__BB0_2;
$L__BB0_16:
	mov.b32 	%r23, 0;
	st.local.u32 	[%rd3], %r23;
	mov.u64 	%rd13, $str$1;
	cvta.global.u64 	%rd14, %rd13;
	{ // callseq 1, 0
	.param .b64 param0;
	st.param.b64 	[param0], %rd14;
	.param .b64 param1;
	st.param.b64 	[param1], %rd10;
	.param .b32 retval0;
	call.uni (retval0), 
	vprintf, 
	(
	param0, 
	param1
	);
	ld.param.b32 	%r24, [retval0];
	} // callseq 1
	ld.global.u32 	%r26, [%rd2];
	st.local.u32 	[%rd3], %r26;
	mov.u64 	%rd16, $str$3;
	cvta.global.u64 	%rd17, %rd16;
	{ // callseq 2, 0
	.param .b64 param0;
	st.param.b64 	[param0], %rd17;
	.param .b64 param1;
	st.param.b64 	[param1], %rd10;
	.param .b32 retval0;
	call.uni (retval0), 
	vprintf, 
	(
	param0, 
	param1
	);
	ld.param.b32 	%r27, [retval0];
	} // callseq 2
	mov.b32 	%r29, 1;
	st.local.u32 	[%rd3], %r29;
	{ // callseq 3, 0
	.param .b64 param0;
	st.param.b64 	[param0], %rd14;
	.param .b64 param1;
	st.param.b64 	[param1], %rd10;
	.param .b32 retval0;
	call.uni (retval0), 
	vprintf, 
	(
	param0, 
	param1
	);
	ld.param.b32 	%r30, [retval0];
	} // callseq 3
	ld.global.u32 	%r32, [%rd2+4];
	st.local.u32 	[%rd3], %r32;
	{ // callseq 4, 0
	.param .b64 param0;
	st.param.b64 	[param0], %rd17;
	.param .b64 param1;
	st.param.b64 	[param1], %rd10;
	.param .b32 retval0;
	call.uni (retval0), 
	vprintf, 
	(
	param0, 
	param1
	);
	ld.param.b32 	%r33, [retval0];
	} // callseq 4
	mov.b32 	%r35, 2;
	st.local.u32 	[%rd3], %r35;
	{ // callseq 5, 0
	.param .b64 param0;
	st.param.b64 	[param0], %rd14;
	.param .b64 param1;
	st.param.b64 	[param1], %rd10;
	.param .b32 retval0;
	call.uni (retval0), 
	vprintf, 
	(
	param0, 
	param1
	);
	ld.param.b32 	%r36, [retval0];
	} // callseq 5
	ld.global.u32 	%r38, [%rd2+8];
	st.local.u32 	[%rd3], %r38;
	{ // callseq 6, 0
	.param .b64 param0;
	st.param.b64 	[param0], %rd17;
	.param .b64 param1;
	st.param.b64 	[param1], %rd10;
	.param .b32 retval0;
	call.uni (retval0), 
	vprintf, 
	(
	param0, 
	param1
	);
	ld.param.b32 	%r39, [retval0];
	} // callseq 6
	mov.b32 	%r41, 3;
	st.local.u32 	[%rd3], %r41;
	{ // callseq 7, 0
	.param .b64 param0;
	st.param.b64 	[param0], %rd14;
	.param .b64 param1;
	st.param.b64 	[param1], %rd10;
	.param .b32 retval0;
	call.uni (retval0), 
	vprintf, 
	(
	param0, 
	param1
	);
	ld.param.b32 	%r42, [retval0];
	} // callseq 7
	ld.global.u32 	%r44, [%rd2+12];
	st.local.u32 	[%rd3], %r44;
	{ // callseq 8, 0
	.param .b64 param0;
	st.param.b64 	[param0], %rd17;
	.param .b64 param1;
	st.param.b64 	[param1], %rd10;
	.param .b32 retval0;
	call.uni (retval0), 
	vprintf, 
	(
	param0, 
	param1
	);
	ld.param.b32 	%r45, [retval0];
	} // callseq 8
	mov.b32 	%r47, 4;
	st.local.u32 	[%rd3], %r47;
	{ // callseq 9, 0
	.param .b64 param0;
	st.param.b64 	[param0], %rd14;
	.param .b64 param1;
	st.param.b64 	[param1], %rd10;
	.param .b32 retval0;
	call.uni (retval0), 
	vprintf, 
	(
	param0, 
	param1
	);
	ld.param.b32 	%r48, [retval0];
	} // callseq 9
	ld.global.u32 	%r50, [%rd2+16];
	st.local.u32 	[%rd3], %r50;
	{ // callseq 10, 0
	.param .b64 param0;
	st.param.b64 	[param0], %rd17;
	.param .b64 param1;
	st.param.b64 	[param1], %rd10;
	.param .b32 retval0;
	call.uni (retval0), 
	vprintf, 
	(
	param0, 
	param1
	);
	ld.param.b32 	%r51, [retval0];
	} // callseq 10
$L__BB0_17:
	mov.u64 	%rd66, $str$4;
	cvta.global.u64 	%rd67, %rd66;
	{ // callseq 44, 0
	.param .b64 param0;
	st.param.b64 	[param0], %rd67;
	.param .b64 param1;
	st.param.b64 	[param1], 0;
	.param .b32 retval0;
	call.uni (retval0), 
	vprintf, 
	(
	param0, 
	param1
	);
	ld.param.b32 	%r125, [retval0];
	} // callseq 44
	ret;

}


// ===== COMPILED SASS (sm_100) =====

	.target	sm_100

	.elftype	@"ET_EXEC"


//--------------------- .note.nv.tkinfo           --------------------------
	.section	.note.nv.tkinfo,"",@"SHT_NOTE"
	.sectionflags	@"SHF_NOTE_NV_TKINFO"
	.tkinfo
        /*0018*/ 	.word	0x00000002
        /*0030*/ 	.string	""
        /*0030*/ 	.string	"ptxas"
        /*0030*/ 	.string	"Cuda compilation tools, release 13.0, V13.0.88"
        /*0030*/ 	.string	"Build cuda_13.0.r13.0/compiler.36424714_0"
        /*0030*/ 	.string	"-arch sm_100 -m 64 "



//--------------------- .note.nv.cuinfo           --------------------------
	.section	.note.nv.cuinfo,"",@"SHT_NOTE"
	.sectionflags	@"SHF_NOTE_NV_CUINFO"
        /*0018*/ 	.short	0x0002
        /*001a*/ 	.short	0x0064
        /*001c*/ 	.short	0x0082
	.zero		2


//--------------------- .nv.info                  --------------------------
	.section	.nv.info,"",@"SHT_CUDA_INFO"
	.align	4


	//----- nvinfo : EIATTR_REGCOUNT
	.align		4
        /*0000*/ 	.byte	0x04, 0x2f
        /*0002*/ 	.short	(.L_6 - .L_5)
	.align		4
.L_5:
        /*0004*/ 	.word	index@(_Z3knnPdPiiiS_i)
        /*0008*/ 	.word	0x00000022


	//----- nvinfo : EIATTR_FRAME_SIZE
	.align		4
.L_6:
        /*000c*/ 	.byte	0x04, 0x11
        /*000e*/ 	.short	(.L_8 - .L_7)
	.align		4
.L_7:
        /*0010*/ 	.word	index@(_Z3knnPdPiiiS_i)
        /*0014*/ 	.word	0x00000008


	//----- nvinfo : EIATTR_MIN_STACK_SIZE
	.align		4
.L_8:
        /*0018*/ 	.byte	0x04, 0x12
        /*001a*/ 	.short	(.L_10 - .L_9)
	.align		4
.L_9:
        /*001c*/ 	.word	index@(_Z3knnPdPiiiS_i)
        /*0020*/ 	.word	0x00000008
.L_10:


//--------------------- .nv.compat                --------------------------
	.section	.nv.compat,"",@"SHT_CUDA_COMPAT_INFO"
	.align	4
        /*0000*/ 	.byte	0x02, 0x09, 0x00, 0x00, 0x02, 0x02, 0x01, 0x00, 0x02, 0x05, 0x05, 0x00, 0x03, 0x07, 0x01, 0x01
        /*0010*/ 	.byte	0x02, 0x03, 0x00, 0x00, 0x02, 0x06, 0x01, 0x00, 0x04, 0x0b, 0x08, 0x00, 0x09, 0x00, 0x00, 0x00
        /*0020*/ 	.byte	0x00, 0x00, 0x00, 0x00


//--------------------- .nv.info._Z3knnPdPiiiS_i  --------------------------
	.section	.nv.info._Z3knnPdPiiiS_i,"",@"SHT_CUDA_INFO"
	.sectionflags	@""
	.align	4


	//----- nvinfo : EIATTR_CUDA_API_VERSION
	.align		4
        /*0000*/ 	.byte	0x04, 0x37
        /*0002*/ 	.short	(.L_12 - .L_11)
.L_11:
        /*0004*/ 	.word	0x00000082


	//----- nvinfo : EIATTR_KPARAM_INFO
	.align		4
.L_12:
        /*0008*/ 	.byte	0x04, 0x17
        /*000a*/ 	.short	(.L_14 - .L_13)
.L_13:
        /*000c*/ 	.word	0x00000000
        /*0010*/ 	.short	0x0005
        /*0012*/ 	.short	0x0020
        /*0014*/ 	.byte	0x00, 0xf0, 0x11, 0x00


	//----- nvinfo : EIATTR_KPARAM_INFO
	.align		4
.L_14:
        /*0018*/ 	.byte	0x04, 0x17
        /*001a*/ 	.short	(.L_16 - .L_15)
.L_15:
        /*001c*/ 	.word	0x00000000
        /*0020*/ 	.short	0x0004
        /*0022*/ 	.short	0x0018
        /*0024*/ 	.byte	0x00, 0xf5, 0x21, 0x00


	//----- nvinfo : EIATTR_KPARAM_INFO
	.align		4
.L_16:
        /*0028*/ 	.byte	0x04, 0x17
        /*002a*/ 	.short	(.L_18 - .L_17)
.L_17:
        /*002c*/ 	.word	0x00000000
        /*0030*/ 	.short	0x0003
        /*0032*/ 	.short	0x0014
        /*0034*/ 	.byte	0x00, 0xf0, 0x11, 0x00


	//----- nvinfo : EIATTR_KPARAM_INFO
	.align		4
.L_18:
        /*0038*/ 	.byte	0x04, 0x17
        /*003a*/ 	.short	(.L_20 - .L_19)
.L_19:
        /*003c*/ 	.word	0x00000000
        /*0040*/ 	.short	0x0002
        /*0042*/ 	.short	0x0010
        /*0044*/ 	.byte	0x00, 0xf0, 0x11, 0x00


	//----- nvinfo : EIATTR_KPARAM_INFO
	.align		4
.L_20:
        /*0048*/ 	.byte	0x04, 0x17
        /*004a*/ 	.short	(.L_22 - .L_21)
.L_21:
        /*004c*/ 	.word	0x00000000
        /*0050*/ 	.short	0x0001
        /*0052*/ 	.short	0x0008
        /*0054*/ 	.byte	0x00, 0xf5, 0x21, 0x00


	//----- nvinfo : EIATTR_KPARAM_INFO
	.align		4
.L_22:
        /*0058*/ 	.byte	0x04, 0x17
        /*005a*/ 	.short	(.L_24 - .L_23)
.L_23:
        /*005c*/ 	.word	0x00000000
        /*0060*/ 	.short	0x0000
        /*0062*/ 	.short	0x0000
        /*0064*/ 	.byte	0x00, 0xf5, 0x21, 0x00


	//----- nvinfo : EIATTR_SPARSE_MMA_MASK
	.align		4
.L_24:
        /*0068*/ 	.byte	0x03, 0x50
        /*006a*/ 	.short	0x0000


	//----- nvinfo : EIATTR_MAXREG_COUNT
	.align		4
        /*006c*/ 	.byte	0x03, 0x1b
        /*006e*/ 	.short	0x00ff


	//----- nvinfo : EIATTR_EXTERNS
	.align		4
        /*0070*/ 	.byte	0x04, 0x0f
        /*0072*/ 	.short	(.L_26 - .L_25)


	//   ....[0]....
	.align		4
.L_25:
        /*0074*/ 	.word	index@(vprintf)


	//----- nvinfo : EIATTR_MERCURY_ISA_VERSION
	.align		4
.L_26:
        /*0078*/ 	.byte	0x03, 0x5f
        /*007a*/ 	.short	0x0101


	//----- nvinfo : EIATTR_VRC_CTA_INIT_COUNT
	.align		4
        /*007c*/ 	.byte	0x02, 0x4a
	.zero		1
	.zero		1


	//----- nvinfo : EIATTR_SYSCALL_OFFSETS
	.align		4
        /*0080*/ 	.byte	0x04, 0x46
        /*0082*/ 	.short	(.L_28 - .L_27)


	//   ....[0]....
.L_27:
        /*0084*/ 	.word	0x00000110


	//   ....[1]....
        /*0088*/ 	.word	0x00000260


	//   ....[2]....
        /*008c*/ 	.word	0x000003e0


	//   ....[3]....
        /*0090*/ 	.word	0x000004b0


	//   ....[4]....
        /*0094*/ 	.word	0x00000570


	//   ....[5]....
        /*0098*/ 	.word	0x00000630


	//   ....[6]....
        /*009c*/ 	.word	0x000006f0


	//   ....[7]....
        /*00a0*/ 	.word	0x000007b0


	//   ....[8]....
        /*00a4*/ 	.word	0x00000870


	//   ....[9]....
        /*00a8*/ 	.word	0x00000930


	//   ....[10]....
        /*00ac*/ 	.word	0x000009f0


	//   ....[11]....
        /*00b0*/ 	.word	0x00000ab0


	//   ....[12]....
        /*00b4*/ 	.word	0x00000b70


	//   ....[13]....
        /*00b8*/ 	.word	0x00000c30


	//   ....[14]....
        /*00bc*/ 	.word	0x00000cf0


	//   ....[15]....
        /*00c0*/ 	.word	0x00000db0


	//   ....[16]....
        /*00c4*/ 	.word	0x00000e70


	//   ....[17]....
        /*00c8*/ 	.word	0x00000f30


	//   ....[18]....
        /*00cc*/ 	.word	0x00001110


	//   ....[19]....
        /*00d0*/ 	.word	0x00001230


	//   ....[20]....
        /*00d4*/ 	.word	0x000012f0


	//   ....[21]....
        /*00d8*/ 	.word	0x000013b0


	//   ....[22]....
        /*00dc*/ 	.word	0x00001470


	//   ....[23]....
        /*00e0*/ 	.word	0x00001530


	//   ....[24]....
        /*00e4*/ 	.word	0x000015f0


	//   ....[25]....
        /*00e8*/ 	.word	0x000016b0


	//   ....[26]....
        /*00ec*/ 	.word	0x00001830


	//   ....[27]....
        /*00f0*/ 	.word	0x00001950


	//   ....[28]....
        /*00f4*/ 	.word	0x00001a10


	//   ....[29]....
        /*00f8*/ 	.word	0x00001ad0


	//   ....[30]....
        /*00fc*/ 	.word	0x00001c20


	//   ....[31]....
        /*0100*/ 	.word	0x00001d80


	//   ....[32]....
        /*0104*/ 	.word	0x00001e60


	//   ....[33]....
        /*0108*/ 	.word	0x00001f50


	//   ....[34]....
        /*010c*/ 	.word	0x00002040


	//   ....[35]....
        /*0110*/ 	.word	0x00002110


	//   ....[36]....
        /*0114*/ 	.word	0x000021b0


	//   ....[37]....
        /*0118*/ 	.word	0x00002280


	//   ....[38]....
        /*011c*/ 	.word	0x00002320


	//   ....[39]....
        /*0120*/ 	.word	0x000023f0


	//   ....[40]....
        /*0124*/ 	.word	0x00002490


	//   ....[41]....
        /*0128*/ 	.word	0x00002560


	//   ....[42]....
        /*012c*/ 	.word	0x00002600


	//   ....[43]....
        /*0130*/ 	.word	0x000026d0


	//   ....[44]....
        /*0134*/ 	.word	0x00002750


	//----- nvinfo : EIATTR_EXIT_INSTR_OFFSETS
	.align		4
.L_28:
        /*0138*/ 	.byte	0x04, 0x1c
        /*013a*/ 	.short	(.L_30 - .L_29)


	//   ....[0]....
.L_29:
        /*013c*/ 	.word	0x00002760


	//----- nvinfo : EIATTR_CRS_STACK_SIZE
	.align		4
.L_30:
        /*0140*/ 	.byte	0x04, 0x1e
        /*0142*/ 	.short	(.L_32 - .L_31)
.L_31:
        /*0144*/ 	.word	0x00000000


	//----- nvinfo : EIATTR_CBANK_PARAM_SIZE
	.align		4
.L_32:
        /*0148*/ 	.byte	0x03, 0x19
        /*014a*/ 	.short	0x0024


	//----- nvinfo : EIATTR_PARAM_CBANK
	.align		4
        /*014c*/ 	.byte	0x04, 0x0a
        /*014e*/ 	.short	(.L_34 - .L_33)
	.align		4
.L_33:
        /*0150*/ 	.word	index@(.nv.constant0._Z3knnPdPiiiS_i)
        /*0154*/ 	.short	0x0380
        /*0156*/ 	.short	0x0024


	//----- nvinfo : EIATTR_SW_WAR
	.align		4
.L_34:
        /*0158*/ 	.byte	0x04, 0x36
        /*015a*/ 	.short	(.L_36 - .L_35)
.L_35:
        /*015c*/ 	.word	0x00000008
.L_36:


//--------------------- .nv.callgraph             --------------------------
	.section	.nv.callgraph,"",@"SHT_CUDA_CALLGRAPH"
	.align	4
	.sectionentsize	8
	.align		4
        /*0000*/ 	.word	0x00000000
	.align		4
        /*0004*/ 	.word	0xffffffff
	.align		4
        /*0008*/ 	.word	index@(_Z3knnPdPiiiS_i)
	.align		4
        /*000c*/ 	.word	index@(vprintf)
	.align		4
        /*0010*/ 	.word	0x00000000
	.align		4
        /*0014*/ 	.word	0xfffffffe
	.align		4
        /*0018*/ 	.word	0x00000000
	.align		4
        /*001c*/ 	.word	0xfffffffd
	.align		4
        /*0020*/ 	.word	0x00000000
	.align		4
        /*0024*/ 	.word	0xfffffffc


//--------------------- .nv.constant4             --------------------------
	.section	.nv.constant4,"a",@progbits
	.align	8
	.align		8
.nv.constant4:
        /*0000*/ 	.dword	vprintf
	.align		8
        /*0008*/ 	.dword	$str
	.align		8
        /*0010*/ 	.dword	$str$1
	.align		8
        /*0018*/ 	.dword	$str$2
	.align		8
        /*0020*/ 	.dword	$str$3
	.align		8
        /*0028*/ 	.dword	$str$4


//--------------------- .text._Z3knnPdPiiiS_i     --------------------------
	.section	.text._Z3knnPdPiiiS_i,"ax",@progbits
	.align	128
        .global         _Z3knnPdPiiiS_i
        .type           _Z3knnPdPiiiS_i,@function
        .size           _Z3knnPdPiiiS_i,(.L_x_54 - _Z3knnPdPiiiS_i)
        .other          _Z3knnPdPiiiS_i,@"STO_CUDA_ENTRY STV_DEFAULT"
_Z3knnPdPiiiS_i:
.text._Z3knnPdPiiiS_i:
[----:B------:R-:W0:Y:S01]  /*0000*/  LDC R1, c[0x0][0x37c] ;  /* 0x0000df00ff017b82 */ /* 0x000e220000000800 */
[----:B------:R-:W1:Y:S01]  /*0010*/  S2R R10, SR_TID.X ;  /* 0x00000000000a7919 */ /* 0x000e620000002100 */
[----:B------:R-:W2:Y:S01]  /*0020*/  LDCU UR4, c[0x0][0x2f8] ;  /* 0x00005f00ff0477ac */ /* 0x000ea20008000800 */
[----:B0-----:R-:W-:Y:S01]  /*0030*/  VIADD R1, R1, 0xfffffff8 ;  /* 0xfffffff801017836 */ /* 0x001fe20000000000 */
[----:B------:R-:W-:Y:S01]  /*0040*/  MOV R0, 0x0 ;  /* 0x0000000000007802 */ /* 0x000fe20000000f00 */
[----:B------:R-:W1:Y:S01]  /*0050*/  S2R R11, SR_CTAID.X ;  /* 0x00000000000b7919 */ /* 0x000e620000002500 */
[----:B------:R-:W0:Y:S02]  /*0060*/  LDCU UR5, c[0x0][0x2fc] ;  /* 0x00005f80ff0577ac */ /* 0x000e240008000800 */
[----:B------:R3:W4:Y:S01]  /*0070*/  LDC.64 R8, c[0x4][R0] ;  /* 0x0100000000087b82 */ /* 0x0007220000000a00 */
[----:B------:R-:W5:Y:S01]  /*0080*/  LDCU.64 UR6, c[0x4][0x8] ;  /* 0x01000100ff0677ac */ /* 0x000f620008000a00 */
[----:B--2---:R-:W-:-:S05]  /*0090*/  IADD3 R18, P0, PT, R1, UR4, RZ ;  /* 0x0000000401127c10 */ /* 0x004fca000ff1e0ff */
[----:B0-----:R-:W-:Y:S02]  /*00a0*/  IMAD.X R2, RZ, RZ, UR5, P0 ;  /* 0x00000005ff027e24 */ /* 0x001fe400080e06ff */
[----:B------:R-:W-:Y:S02]  /*00b0*/  IMAD.MOV.U32 R6, RZ, RZ, R18 ;  /* 0x000000ffff067224 */ /* 0x000fe400078e0012 */
[----:B-----5:R-:W-:Y:S02]  /*00c0*/  IMAD.U32 R4, RZ, RZ, UR6 ;  /* 0x00000006ff047e24 */ /* 0x020fe4000f8e00ff */
[----:B------:R-:W-:Y:S02]  /*00d0*/  IMAD.U32 R5, RZ, RZ, UR7 ;  /* 0x00000007ff057e24 */ /* 0x000fe4000f8e00ff */
[----:B------:R-:W-:Y:S01]  /*00e0*/  IMAD.MOV.U32 R7, RZ, RZ, R2 ;  /* 0x000000ffff077224 */ /* 0x000fe200078e0002 */
[----:B-1----:R3:W-:Y:S06]  /*00f0*/  STL.64 [R1], R10 ;  /* 0x0000000a01007387 */ /* 0x0027ec0000100a00 */
[----:B------:R-:W-:-:S07]  /*0100*/  LEPC R20, `(.L_x_0) ;  /* 0x000000001014794e */ /* 0x000fce0000000000 */
[----:B---34-:R-:W-:Y:S05]  /*0110*/  CALL.ABS.NOINC R8 ;  /* 0x0000000008007343 */ /* 0x018fea0003c00000 */
.L_x_0:
[----:B------:R-:W0:Y:S08]  /*0120*/  LDC R24, c[0x0][0x394] ;  /* 0x0000e500ff187b82 */ /* 0x000e300000000800 */
[----:B------:R-:W1:Y:S01]  /*0130*/  LDC.64 R28, c[0x0][0x358] ;  /* 0x0000d600ff1c7b82 */ /* 0x000e620000000a00 */
[----:B0-----:R-:W-:-:S13]  /*0140*/  ISETP.GE.AND P0, PT, R24, 0x1, PT ;  /* 0x000000011800780c */ /* 0x001fda0003f06270 */
[----:B-1----:R-:W-:Y:S05]  /*0150*/  @!P0 BRA `(.L_x_1) ;  /* 0x0000001c00948947 */ /* 0x002fea0003800000 */
[----:B------:R-:W-:Y:S01]  /*0160*/  BSSY.RECONVERGENT B7, `(.L_x_2) ;  /* 0x00001e3000077945 */ /* 0x000fe20003800200 */
[C---:B------:R-:W-:Y:S01]  /*0170*/  LOP3.LUT R23, R24.reuse, 0x7ffffff0, RZ, 0xc0, !PT ;  /* 0x7ffffff018177812 */ /* 0x040fe200078ec0ff */
[----:B------:R-:W-:Y:S01]  /*0180*/  IMAD.MOV.U32 R22, RZ, RZ, RZ ;  /* 0x000000ffff167224 */ /* 0x000fe200078e00ff */
[----:B------:R-:W-:-:S07]  /*0190*/  LOP3.LUT R24, R24, 0x3, RZ, 0xc0, !PT ;  /* 0x0000000318187812 */ /* 0x000fce00078ec0ff */
.L_x_41:
[----:B------:R-:W0:Y:S01]  /*01a0*/  LDC R16, c[0x0][0x394] ;  /* 0x0000e500ff107b82 */ /* 0x000e220000000800 */
[----:B------:R-:W-:Y:S01]  /*01b0*/  MOV R8, 0x0 ;  /* 0x0000000000087802 */ /* 0x000fe20000000f00 */
[----:B------:R1:W-:Y:S01]  /*01c0*/  STL [R1], R22 ;  /* 0x0000001601007387 */ /* 0x0003e20000100800 */
[----:B------:R-:W2:Y:S01]  /*01d0*/  LDCU.64 UR4, c[0x4][0x10] ;  /* 0x01000200ff0477ac */ /* 0x000ea20008000a00 */
[----:B------:R-:W-:Y:S02]  /*01e0*/  IMAD.MOV.U32 R6, RZ, RZ, R18 ;  /* 0x000000ffff067224 */ /* 0x000fe400078e0012 */
[----:B------:R-:W-:Y:S02]  /*01f0*/  IMAD.MOV.U32 R7, RZ, RZ, R2 ;  /* 0x000000ffff077224 */ /* 0x000fe400078e0002 */
[----:B------:R-:W3:Y:S01]  /*0200*/  LDC.64 R8, c[0x4][R8] ;  /* 0x0100000008087b82 */ /* 0x000ee20000000a00 */
[----:B--2---:R-:W-:Y:S01]  /*0210*/  IMAD.U32 R4, RZ, RZ, UR4 ;  /* 0x00000004ff047e24 */ /* 0x004fe2000f8e00ff */
[----:B------:R-:W-:-:S02]  /*0220*/  MOV R5, UR5 ;  /* 0x0000000500057c02 */ /* 0x000fc40008000f00 */
[----:B0-----:R-:W-:-:S04]  /*0230*/  ISETP.GE.U32.AND P0, PT, R16, 0x10, PT ;  /* 0x000000101000780c */ /* 0x001fc80003f06070 */
[----:B-1----:R-:W-:-:S09]  /*0240*/  P2R R0, PR, RZ, 0x1 ;  /* 0x00000001ff007803 */ /* 0x002fd20000000000 */
[----:B------:R-:W-:-:S07]  /*0250*/  LEPC R20, `(.L_x_3) ;  /* 0x000000001014794e */ /* 0x000fce0000000000 */
[----:B---3--:R-:W-:Y:S05]  /*0260*/  CALL.ABS.NOINC R8 ;  /* 0x0000000008007343 */ /* 0x008fea0003c00000 */
.L_x_3:
[----:B------:R-:W0:Y:S01]  /*0270*/  LDCU UR4, c[0x0][0x394] ;  /* 0x00007280ff0477ac */ /* 0x000e220008000800 */
[----:B------:R-:W-:Y:S01]  /*0280*/  ISETP.GE.U32.AND P6, PT, R16, 0x10, PT ;  /* 0x000000101000780c */ /* 0x000fe20003fc6070 */
[----:B------:R-:W-:Y:S02]  /*0290*/  IMAD.MOV.U32 R25, RZ, RZ, RZ ;  /* 0x000000ffff197224 */ /* 0x000fe400078e00ff */
[----:B0-----:R-:W-:-:S10]  /*02a0*/  IMAD R26, R22, UR4, RZ ;  /* 0x00000004161a7c24 */ /* 0x001fd4000f8e02ff */
[----:B------:R-:W-:Y:S05]  /*02b0*/  @!P6 BRA `(.L_x_4) ;  /* 0x0000000c003ce947 */ /* 0x000fea0003800000 */
[----:B------:R-:W0:Y:S01]  /*02c0*/  LDC.64 R4, c[0x0][0x380] ;  /* 0x0000e000ff047b82 */ /* 0x000e220000000a00 */
[----:B------:R-:W-:Y:S01]  /*02d0*/  BSSY.RECONVERGENT B6, `(.L_x_5) ;  /* 0x00000cc000067945 */ /* 0x000fe20003800200 */
[----:B------:R-:W-:Y:S02]  /*02e0*/  IMAD.MOV R17, RZ, RZ, -R23 ;  /* 0x000000ffff117224 */ /* 0x000fe400078e0a17 */
[----:B0-----:R-:W-:-:S03]  /*02f0*/  IMAD.WIDE.U32 R4, R26, 0x8, R4 ;  /* 0x000000081a047825 */ /* 0x001fc600078e0004 */
[----:B------:R-:W-:-:S05]  /*0300*/  IADD3 R30, P0, PT, R4, 0x40, RZ ;  /* 0x00000040041e7810 */ /* 0x000fca0007f1e0ff */
[----:B------:R-:W-:-:S08]  /*0310*/  IMAD.X R31, RZ, RZ, R5, P0 ;  /* 0x000000ffff1f7224 */ /* 0x000fd000000e0605 */
.L_x_22:
[----:B------:R-:W-:Y:S02]  /*0320*/  R2UR UR4, R28 ;  /* 0x000000001c0472ca */ /* 0x000fe400000e0000 */
[----:B------:R-:W-:-:S13]  /*0330*/  R2UR UR5, R29 ;  /* 0x000000001d0572ca */ /* 0x000fda00000e0000 */
[----:B------:R-:W2:Y:S01]  /*0340*/  LDG.E.64 R10, desc[UR4][R30.64+-0x40] ;  /* 0xffffc0041e0a7981 */ /* 0x000ea2000c1e1b00 */
[----:B------:R-:W-:Y:S01]  /*0350*/  MOV R8, 0x0 ;  /* 0x0000000000087802 */ /* 0x000fe20000000f00 */
[----:B------:R-:W0:Y:S01]  /*0360*/  LDCU.64 UR4, c[0x4][0x18] ;  /* 0x01000300ff0477ac */ /* 0x000e220008000a00 */
[----:B------:R-:W-:Y:S01]  /*0370*/  IMAD.MOV.U32 R6, RZ, RZ, R18 ;  /* 0x000000ffff067224 */ /* 0x000fe200078e0012 */
[----:B------:R-:W-:-:S03]  /*0380*/  MOV R7, R2 ;  /* 0x0000000200077202 */ /* 0x000fc60000000f00 */
[----:B------:R-:W1:Y:S01]  /*0390*/  LDC.64 R8, c[0x4][R8] ;  /* 0x0100000008087b82 */ /* 0x000e620000000a00 */
[----:B0-----:R-:W-:Y:S02]  /*03a0*/  IMAD.U32 R4, RZ, RZ, UR4 ;  /* 0x00000004ff047e24 */ /* 0x001fe4000f8e00ff */
[----:B------:R-:W-:Y:S01]  /*03b0*/  IMAD.U32 R5, RZ, RZ, UR5 ;  /* 0x00000005ff057e24 */ /* 0x000fe2000f8e00ff */
[----:B-12---:R0:W-:Y:S06]  /*03c0*/  STL.64 [R1], R10 ;  /* 0x0000000a01007387 */ /* 0x0061ec0000100a00 */
[----:B------:R-:W-:-:S07]  /*03d0*/  LEPC R20, `(.L_x_6) ;  /* 0x000000001014794e */ /* 0x000fce0000000000 */
[----:B0-----:R-:W-:Y:S05]  /*03e0*/  CALL.ABS.NOINC R8 ;  /* 0x0000000008007343 */ /* 0x001fea0003c00000 */
.L_x_6:
[----:B------:R-:W-:Y:S02]  /*03f0*/  R2UR UR4, R28 ;  /* 0x000000001c0472ca */ /* 0x000fe400000e0000 */
[----:B------:R-:W-:-:S13]  /*0400*/  R2UR UR5, R29 ;  /* 0x000000001d0572ca */ /* 0x000fda00000e0000 */
[----:B------:R-:W2:Y:S01]  /*0410*/  LDG.E.64 R10, desc[UR4][R30.64+-0x38] ;  /* 0xffffc8041e0a7981 */ /* 0x000ea2000c1e1b00 */
[----:B------:R-:W-:Y:S01]  /*0420*/  MOV R16, 0x0 ;  /* 0x0000000000107802 */ /* 0x000fe20000000f00 */
[----:B------:R-:W0:Y:S01]  /*0430*/  LDCU.64 UR4, c[0x4][0x18] ;  /* 0x01000300ff0477ac */ /* 0x000e220008000a00 */
[----:B------:R-:W-:Y:S02]  /*0440*/  IMAD.MOV.U32 R6, RZ, RZ, R18 ;  /* 0x000000ffff067224 */ /* 0x000fe400078e0012 */
[----:B------:R1:W3:Y:S01]  /*0450*/  LDC.64 R8, c[0x4][R16] ;  /* 0x0100000010087b82 */ /* 0x0002e20000000a00 */
[----:B------:R-:W-:Y:S02]  /*0460*/  IMAD.MOV.U32 R7, RZ, RZ, R2 ;  /* 0x000000ffff077224 */ /* 0x000fe400078e0002 */
[----:B0-----:R-:W-:Y:S02]  /*0470*/  IMAD.U32 R4, RZ, RZ, UR4 ;  /* 0x00000004ff047e24 */ /* 0x001fe4000f8e00ff */
[----:B------:R-:W-:Y:S01]  /*0480*/  IMAD.U32 R5, RZ, RZ, UR5 ;  /* 0x00000005ff057e24 */ /* 0x000fe2000f8e00ff */
[----:B--23--:R1:W-:Y:S06]  /*0490*/  STL.64 [R1], R10 ;  /* 0x0000000a01007387 */ /* 0x00c3ec0000100a00 */
[----:B------:R-:W-:-:S07]  /*04a0*/  LEPC R20, `(.L_x_7) ;  /* 0x000000001014794e */ /* 0x000fce0000000000 */
[----:B-1----:R-:W-:Y:S05]  /*04b0*/  CALL.ABS.NOINC R8 ;  /* 0x0000000008007343 */ /* 0x002fea0003c00000 */
.L_x_7:
[----:B------:R-:W-:Y:S02]  /*04c0*/  R2UR UR4, R28 ;  /* 0x000000001c0472ca */ /* 0x000fe400000e0000 */
[----:B------:R-:W-:-:S13]  /*04d0*/  R2UR UR5, R29 ;  /* 0x000000001d0572ca */ /* 0x000fda00000e0000 */
[----:B------:R-:W2:Y:S01]  /*04e0*/  LDG.E.64 R10, desc[UR4][R30.64+-0x30] ;  /* 0xffffd0041e0a7981 */ /* 0x000ea2000c1e1b00 */
[----:B------:R0:W1:Y:S01]  /*04f0*/  LDC.64 R8, c[0x4][R16] ;  /* 0x0100000010087b82 */ /* 0x0000620000000a00 */
[----:B------:R-:W3:Y:S01]  /*0500*/  LDCU.64 UR4, c[0x4][0x18] ;  /* 0x01000300ff0477ac */ /* 0x000ee20008000a00 */
[----:B------:R-:W-:Y:S01]  /*0510*/  IMAD.MOV.U32 R6, RZ, RZ, R18 ;  /* 0x000000ffff067224 */ /* 0x000fe200078e0012 */
[----:B------:R-:W-:Y:S01]  /*0520*/  MOV R7, R2 ;  /* 0x0000000200077202 */ /* 0x000fe20000000f00 */
[----:B---3--:R-:W-:Y:S02]  /*0530*/  IMAD.U32 R4, RZ, RZ, UR4 ;  /* 0x00000004ff047e24 */ /* 0x008fe4000f8e00ff */
[----:B------:R-:W-:Y:S01]  /*0540*/  IMAD.U32 R5, RZ, RZ, UR5 ;  /* 0x00000005ff057e24 */ /* 0x000fe2000f8e00ff */
[----:B-12---:R0:W-:Y:S06]  /*0550*/  STL.64 [R1], R10 ;  /* 0x0000000a01007387 */ /* 0x0061ec0000100a00 */
[----:B------:R-:W-:-:S07]  /*0560*/  LEPC R20, `(.L_x_8) ;  /* 0x000000001014794e */ /* 0x000fce0000000000 */
[----:B0-----:R-:W-:Y:S05]  /*0570*/  CALL.ABS.NOINC R8 ;  /* 0x0000000008007343 */ /* 0x001fea0003c00000 */
.L_x_8:
[----:B------:R-:W-:Y:S02]  /*0580*/  R2UR UR4, R28 ;  /* 0x000000001c0472ca */ /* 0x000fe400000e0000 */
[----:B------:R-:W-:-:S13]  /*0590*/  R2UR UR5, R29 ;  /* 0x000000001d0572ca */ /* 0x000fda00000e0000 */
[----:B------:R-:W2:Y:S01]  /*05a0*/  LDG.E.64 R10, desc[UR4][R30.64+-0x28] ;  /* 0xffffd8041e0a7981 */ /* 0x000ea2000c1e1b00 */
[----:B------:R0:W1:Y:S01]  /*05b0*/  LDC.64 R8, c[0x4][R16] ;  /* 0x0100000010087b82 */ /* 0x0000620000000a00 */
[----:B------:R-:W3:Y:S01]  /*05c0*/  LDCU.64 UR4, c[0x4][0x18] ;  /* 0x01000300ff0477ac */ /* 0x000ee20008000a00 */
[----:B------:R-:W-:Y:S02]  /*05d0*/  IMAD.MOV.U32 R6, RZ, RZ, R18 ;  /* 0x000000ffff067224 */ /* 0x000fe400078e0012 */
[----:B------:R-:W-:Y:S02]  /*05e0*/  IMAD.MOV.U32 R7, RZ, RZ, R2 ;  /* 0x000000ffff077224 */ /* 0x000fe400078e0002 */
[----:B---3--:R-:W-:Y:S02]  /*05f0*/  IMAD.U32 R4, RZ, RZ, UR4 ;  /* 0x00000004ff047e24 */ /* 0x008fe4000f8e00ff */
[----:B------:R-:W-:Y:S01]  /*0600*/  IMAD.U32 R5, RZ, RZ, UR5 ;  /* 0x00000005ff057e24 */ /* 0x000fe2000f8e00ff */
[----:B-12---:R0:W-:Y:S06]  /*0610*/  STL.64 [R1], R10 ;  /* 0x0000000a01007387 */ /* 0x0061ec0000100a00 */
[----:B------:R-:W-:-:S07]  /*0620*/  LEPC R20, `(.L_x_9) ;  /* 0x000000001014794e */ /* 0x000fce0000000000 */
[----:B0-----:R-:W-:Y:S05]  /*0630*/  CALL.ABS.NOINC R8 ;  /* 0x0000000008007343 */ /* 0x001fea0003c00000 */
.L_x_9:
        /* <DEDUP_REMOVED lines=12> */
.L_x_10:
        /* <DEDUP_REMOVED lines=12> */
.L_x_11:
        /* <DEDUP_REMOVED lines=12> */
.L_x_12:
        /* <DEDUP_REMOVED lines=12> */
.L_x_13:
        /* <DEDUP_REMOVED lines=12> */
.L_x_14:
        /* <DEDUP_REMOVED lines=12> */
.L_x_15:
        /* <DEDUP_REMOVED lines=12> */
.L_x_16:
        /* <DEDUP_REMOVED lines=12> */
.L_x_17:
        /* <DEDUP_REMOVED lines=12> */
.L_x_18:
        /* <DEDUP_REMOVED lines=12> */
.L_x_19:
        /* <DEDUP_REMOVED lines=12> */
.L_x_20:
        /* <DEDUP_REMOVED lines=12> */
.L_x_21:
[----:B------:R-:W-:Y:S01]  /*0f40*/  VIADD R17, R17, 0x10 ;  /* 0x0000001011117836 */ /* 0x000fe20000000000 */
[----:B------:R-:W-:-:S04]  /*0f50*/  IADD3 R30, P1, PT, R30, 0x80, RZ ;  /* 0x000000801e1e7810 */ /* 0x000fc80007f3e0ff */
[----:B------:R-:W-:Y:S01]  /*0f60*/  ISETP.NE.AND P0, PT, R17, RZ, PT ;  /* 0x000000ff1100720c */ /* 0x000fe20003f05270 */
[----:B------:R-:W-:-:S12]  /*0f70*/  IMAD.X R31, RZ, RZ, R31, P1 ;  /* 0x000000ffff1f7224 */ /* 0x000fd800008e061f */
[----:B------:R-:W-:Y:S05]  /*0f80*/  @P0 BRA `(.L_x_22) ;  /* 0xfffffff000e40947 */ /* 0x000fea000383ffff */
[----:B------:R-:W-:Y:S05]  /*0f90*/  BSYNC.RECONVERGENT B6 ;  /* 0x0000000000067941 */ /* 0x000fea0003800200 */
.L_x_5:
[----:B------:R-:W-:-:S07]  /*0fa0*/  IMAD.MOV.U32 R25, RZ, RZ, R23 ;  /* 0x000000ffff197224 */ /* 0x000fce00078e0017 */
.L_x_4:
[----:B------:R-:W0:Y:S02]  /*0fb0*/  LDCU UR4, c[0x0][0x394] ;  /* 0x00007280ff0477ac */ /* 0x000e240008000800 */
[----:B0-----:R-:W-:-:S04]  /*0fc0*/  ULOP3.LUT UR4, UR4, 0xf, URZ, 0xc0, !UPT ;  /* 0x0000000f04047892 */ /* 0x001fc8000f8ec0ff */
[----:B------:R-:W-:-:S09]  /*0fd0*/  UISETP.NE.AND UP0, UPT, UR4, URZ, UPT ;  /* 0x000000ff0400728c */ /* 0x000fd2000bf05270 */
[----:B------:R-:W-:Y:S05]  /*0fe0*/  BRA.U !UP0, `(.L_x_23) ;  /* 0x0000000d08a07547 */ /* 0x000fea000b800000 */
[----:B------:R-:W-:-:S04]  /*0ff0*/  UIADD3 UR4, UPT, UPT, UR4, -0x1, URZ ;  /* 0xffffffff04047890 */ /* 0x000fc8000fffe0ff */
[----:B------:R-:W-:-:S09]  /*1000*/  UISETP.GE.U32.AND UP0, UPT, UR4, 0x7, UPT ;  /* 0x000000070400788c */ /* 0x000fd2000bf06070 */
[----:B------:R-:W-:Y:S05]  /*1010*/  BRA.U !UP0, `(.L_x_24) ;  /* 0x0000000508ac7547 */ /* 0x000fea000b800000 */
[----:B------:R-:W0:Y:S01]  /*1020*/  LDC.64 R10, c[0x0][0x380] ;  /* 0x0000e000ff0a7b82 */ /* 0x000e220000000a00 */
[----:B------:R-:W-:Y:S02]  /*1030*/  R2UR UR4, R28 ;  /* 0x000000001c0472ca */ /* 0x000fe400000e0000 */
[----:B------:R-:W-:Y:S02]  /*1040*/  R2UR UR5, R29 ;  /* 0x000000001d0572ca */ /* 0x000fe400000e0000 */
[----:B------:R-:W-:-:S05]  /*1050*/  IADD3 R3, PT, PT, R26, R25, RZ ;  /* 0x000000191a037210 */ /* 0x000fca0007ffe0ff */
[----:B0-----:R-:W-:-:S06]  /*1060*/  IMAD.WIDE.U32 R10, R3, 0x8, R10 ;  /* 0x00000008030a7825 */ /* 0x001fcc00078e000a */
[----:B------:R-:W2:Y:S01]  /*1070*/  LDG.E.64 R10, desc[UR4][R10.64] ;  /* 0x000000040a0a7981 */ /* 0x000ea2000c1e1b00 */
[----:B------:R-:W-:Y:S01]  /*1080*/  MOV R8, 0x0 ;  /* 0x0000000000087802 */ /* 0x000fe20000000f00 */
[----:B------:R-:W0:Y:S01]  /*1090*/  LDCU.64 UR4, c[0x4][0x18] ;  /* 0x01000300ff0477ac */ /* 0x000e220008000a00 */
[----:B------:R-:W-:Y:S02]  /*10a0*/  IMAD.MOV.U32 R6, RZ, RZ, R18 ;  /* 0x000000ffff067224 */ /* 0x000fe400078e0012 */
[----:B------:R-:W-:Y:S02]  /*10b0*/  IMAD.MOV.U32 R7, RZ, RZ, R2 ;  /* 0x000000ffff077224 */ /* 0x000fe400078e0002 */
[----:B------:R-:W1:Y:S01]  /*10c0*/  LDC.64 R8, c[0x4][R8] ;  /* 0x0100000008087b82 */ /* 0x000e620000000a00 */
[----:B0-----:R-:W-:Y:S02]  /*10d0*/  IMAD.U32 R4, RZ, RZ, UR4 ;  /* 0x00000004ff047e24 */ /* 0x001fe4000f8e00ff */
[----:B------:R-:W-:Y:S01]  /*10e0*/  IMAD.U32 R5, RZ, RZ, UR5 ;  /* 0x00000005ff057e24 */ /* 0x000fe2000f8e00ff */
[----:B-12---:R0:W-:Y:S06]  /*10f0*/  STL.64 [R1], R10 ;  /* 0x0000000a01007387 */ /* 0x0061ec0000100a00 */
[----:B------:R-:W-:-:S07]  /*1100*/  LEPC R20, `(.L_x_25) ;  /* 0x000000001014794e */ /* 0x000fce0000000000 */
[----:B0-----:R-:W-:Y:S05]  /*1110*/  CALL.ABS.NOINC R8 ;  /* 0x0000000008007343 */ /* 0x001fea0003c00000 */
.L_x_25:
[----:B------:R-:W0:Y:S01]  /*1120*/  LDCU.64 UR4, c[0x0][0x380] ;  /* 0x00007000ff0477ac */ /* 0x000e220008000a00 */
[----:B------:R-:W-:Y:S02]  /*1130*/  IADD3 R0, P0, PT, R26, R25, RZ ;  /* 0x000000191a007210 */ /* 0x000fe40007f1e0ff */
[----:B------:R-:W-:Y:S02]  /*1140*/  R2UR UR6, R28 ;  /* 0x000000001c0672ca */ /* 0x000fe400000e0000 */
[----:B------:R-:W-:Y:S01]  /*1150*/  R2UR UR7, R29 ;  /* 0x000000001d0772ca */ /* 0x000fe200000e0000 */
[----:B------:R-:W-:Y:S01]  /*1160*/  IMAD.X R3, RZ, RZ, RZ, P0 ;  /* 0x000000ffff037224 */ /* 0x000fe200000e06ff */
[----:B0-----:R-:W-:-:S04]  /*1170*/  LEA R30, P0, R0, UR4, 0x3 ;  /* 0x00000004001e7c11 */ /* 0x001fc8000f8018ff */
[----:B------:R-:W-:Y:S01]  /*1180*/  LEA.HI.X R31, R0, UR5, R3, 0x3, P0 ;  /* 0x00000005001f7c11 */ /* 0x000fe200080f1c03 */
[----:B------:R-:W0:Y:S06]  /*1190*/  LDCU.64 UR4, c[0x4][0x18] ;  /* 0x01000300ff0477ac */ /* 0x000e2c0008000a00 */
[----:B------:R-:W2:Y:S01]  /*11a0*/  LDG.E.64 R10, desc[UR6][R30.64+0x8] ;  /* 0x000008061e0a7981 */ /* 0x000ea2000c1e1b00 */
[----:B------:R-:W-:Y:S01]  /*11b0*/  MOV R16, 0x0 ;  /* 0x0000000000107802 */ /* 0x000fe20000000f00 */
[----:B------:R-:W-:Y:S01]  /*11c0*/  IMAD.MOV.U32 R7, RZ, RZ, R2 ;  /* 0x000000ffff077224 */ /* 0x000fe200078e0002 */
[----:B------:R-:W-:-:S02]  /*11d0*/  MOV R6, R18 ;  /* 0x0000001200067202 */ /* 0x000fc40000000f00 */
[----:B------:R1:W3:Y:S01]  /*11e0*/  LDC.64 R8, c[0x4][R16] ;  /* 0x0100000010087b82 */ /* 0x0002e20000000a00 */
[----:B0-----:R-:W-:Y:S02]  /*11f0*/  IMAD.U32 R4, RZ, RZ, UR4 ;  /* 0x00000004ff047e24 */ /* 0x001fe4000f8e00ff */
[----:B------:R-:W-:Y:S01]  /*1200*/  IMAD.U32 R5, RZ, RZ, UR5 ;  /* 0x00000005ff057e24 */ /* 0x000fe2000f8e00ff */
[----:B--23--:R1:W-:Y:S06]  /*1210*/  STL.64 [R1], R10 ;  /* 0x0000000a01007387 */ /* 0x00c3ec0000100a00 */
[----:B------:R-:W-:-:S07]  /*1220*/  LEPC R20, `(.L_x_26) ;  /* 0x000000001014794e */ /* 0x000fce0000000000 */
[----:B-1----:R-:W-:Y:S05]  /*1230*/  CALL.ABS.NOINC R8 ;  /* 0x0000000008007343 */ /* 0x002fea0003c00000 */
.L_x_26:
        /* <DEDUP_REMOVED lines=12> */
.L_x_27:
[----:B------:R-:W-:Y:S02]  /*1300*/  R2UR UR4, R28 ;  /* 0x000000001c0472ca */ /* 0x000fe400000e0000 */
[----:B------:R-:W-:-:S13]  /*1310*/  R2UR UR5, R29 ;  /* 0x000000001d0572ca */ /* 0x000fda00000e0000 */
[----:B------:R-:W2:Y:S01]  /*1320*/  LDG.E.64 R10, desc[UR4][R30.64+0x18] ;  /* 0x000018041e0a7981 */ /* 0x000ea2000c1e1b00 */
[----:B------:R0:W1:Y:S01]  /*1330*/  LDC.64 R8, c[0x4][R16] ;  /* 0x0100000010087b82 */ /* 0x0000620000000a00 */
[----:B------:R-:W3:Y:S01]  /*1340*/  LDCU.64 UR4, c[0x4][0x18] ;  /* 0x01000300ff0477ac */ /* 0x000ee20008000a00 */
[----:B------:R-:W-:Y:S01]  /*1350*/  MOV R6, R18 ;  /* 0x0000001200067202 */ /* 0x000fe20000000f00 */
[----:B------:R-:W-:Y:S02]  /*1360*/  IMAD.MOV.U32 R7, RZ, RZ, R2 ;  /* 0x000000ffff077224 */ /* 0x000fe400078e0002 */
[----:B---3--:R-:W-:Y:S02]  /*1370*/  IMAD.U32 R4, RZ, RZ, UR4 ;  /* 0x00000004ff047e24 */ /* 0x008fe4000f8e00ff */
[----:B------:R-:W-:Y:S01]  /*1380*/  IMAD.U32 R5, RZ, RZ, UR5 ;  /* 0x00000005ff057e24 */ /* 0x000fe2000f8e00ff */
[----:B-12---:R0:W-:Y:S06]  /*1390*/  STL.64 [R1], R10 ;  /* 0x0000000a01007387 */ /* 0x0061ec0000100a00 */
[----:B------:R-:W-:-:S07]  /*13a0*/  LEPC R20, `(.L_x_28) ;  /* 0x000000001014794e */ /* 0x000fce0000000000 */
[----:B0-----:R-:W-:Y:S05]  /*13b0*/  CALL.ABS.NOINC R8 ;  /* 0x0000000008007343 */ /* 0x001fea0003c00000 */
.L_x_28:
        /* <DEDUP_REMOVED lines=12> */
.L_x_29:
        /* <DEDUP_REMOVED lines=12> */
.L_x_30:
        /* <DEDUP_REMOVED lines=12> */
.L_x_31:
[----:B------:R-:W-:Y:S02]  /*1600*/  R2UR UR4, R28 ;  /* 0x000000001c0472ca */ /* 0x000fe400000e0000 */
[----:B------:R-:W-:-:S13]  /*1610*/  R2UR UR5, R29 ;  /* 0x000000001d0572ca */ /* 0x000fda00000e0000 */
[----:B------:R-:W2:Y:S01]  /*1620*/  LDG.E.64 R30, desc[UR4][R30.64+0x38] ;  /* 0x000038041e1e7981 */ /* 0x000ea2000c1e1b00 */
[----:B------:R-:W0:Y:S01]  /*1630*/  LDC.64 R16, c[0x4][R16] ;  /* 0x0100000010107b82 */ /* 0x000e220000000a00 */
[----:B------:R-:W1:Y:S01]  /*1640*/  LDCU.64 UR4, c[0x4][0x18] ;  /* 0x01000300ff0477ac */ /* 0x000e620008000a00 */
[----:B------:R-:W-:Y:S01]  /*1650*/  MOV R6, R18 ;  /* 0x0000001200067202 */ /* 0x000fe20000000f00 */
[----:B------:R-:W-:Y:S02]  /*1660*/  IMAD.MOV.U32 R7, RZ, RZ, R2 ;  /* 0x000000ffff077224 */ /* 0x000fe400078e0002 */
[----:B-1----:R-:W-:Y:S02]  /*1670*/  IMAD.U32 R4, RZ, RZ, UR4 ;  /* 0x00000004ff047e24 */ /* 0x002fe4000f8e00ff */
[----:B------:R-:W-:Y:S01]  /*1680*/  IMAD.U32 R5, RZ, RZ, UR5 ;  /* 0x00000005ff057e24 */ /* 0x000fe2000f8e00ff */
[----:B0-2---:R1:W-:Y:S06]  /*1690*/  STL.64 [R1], R30 ;  /* 0x0000001e01007387 */ /* 0x0053ec0000100a00 */
[----:B------:R-:W-:-:S07]  /*16a0*/  LEPC R20, `(.L_x_32) ;  /* 0x000000001014794e */ /* 0x000fce0000000000 */
[----:B-1----:R-:W-:Y:S05]  /*16b0*/  CALL.ABS.NOINC R16 ;  /* 0x0000000010007343 */ /* 0x002fea0003c00000 */
.L_x_32:
[----:B------:R-:W-:-:S07]  /*16c0*/  VIADD R25, R25, 0x8 ;  /* 0x0000000819197836 */ /* 0x000fce0000000000 */
.L_x_24:
        /* <DEDUP_REMOVED lines=8> */
[----:B------:R-:W-:Y:S01]  /*1750*/  R2UR UR4, R28 ;  /* 0x000000001c0472ca */ /* 0x000fe200000e0000 */
[----:B------:R-:W-:Y:S01]  /*1760*/  IMAD.IADD R3, R26, 0x1, R25 ;  /* 0x000000011a037824 */ /* 0x000fe200078e0219 */
[----:B------:R-:W-:-:S03]  /*1770*/  R2UR UR5, R29 ;  /* 0x000000001d0572ca */ /* 0x000fc600000e0000 */
[----:B0-----:R-:W-:-:S10]  /*1780*/  IMAD.WIDE.U32 R10, R3, 0x8, R10 ;  /* 0x00000008030a7825 */ /* 0x001fd400078e000a */
        /* <DEDUP_REMOVED lines=11> */
.L_x_34:
[----:B------:R-:W0:Y:S01]  /*1840*/  LDCU.64 UR4, c[0x0][0x380] ;  /* 0x00007000ff0477ac */ /* 0x000e220008000a00 */
[----:B------:R-:W-:Y:S02]  /*1850*/  IADD3 R0, P0, PT, R26, R25, RZ ;  /* 0x000000191a007210 */ /* 0x000fe40007f1e0ff */
[----:B------:R-:W-:Y:S02]  /*1860*/  R2UR UR6, R28 ;  /* 0x000000001c0672ca */ /* 0x000fe400000e0000 */
[----:B------:R-:W-:Y:S02]  /*1870*/  R2UR UR7, R29 ;  /* 0x000000001d0772ca */ /* 0x000fe400000e0000 */
[----:B------:R-:W-:Y:S02]  /*1880*/  IADD3.X R3, PT, PT, RZ, RZ, RZ, P0, !PT ;  /* 0x000000ffff037210 */ /* 0x000fe400007fe4ff */
[----:B0-----:R-:W-:-:S04]  /*1890*/  LEA R16, P0, R0, UR4, 0x3 ;  /* 0x0000000400107c11 */ /* 0x001fc8000f8018ff */
[----:B------:R-:W-:Y:S01]  /*18a0*/  LEA.HI.X R17, R0, UR5, R3, 0x3, P0 ;  /* 0x0000000500117c11 */ /* 0x000fe200080f1c03 */
[----:B------:R-:W0:Y:S04]  /*18b0*/  LDCU.64 UR4, c[0x4][0x18] ;  /* 0x01000300ff0477ac */ /* 0x000e280008000a00 */
[----:B------:R-:W2:Y:S01]  /*18c0*/  LDG.E.64 R10, desc[UR6][R16.64+0x8] ;  /* 0x00000806100a7981 */ /* 0x000ea2000c1e1b00 */
[----:B------:R-:W-:Y:S01]  /*18d0*/  MOV R19, 0x0 ;  /* 0x0000000000137802 */ /* 0x000fe20000000f00 */
[----:B------:R-:W-:Y:S02]  /*18e0*/  IMAD.MOV.U32 R6, RZ, RZ, R18 ;  /* 0x000000ffff067224 */ /* 0x000fe400078e0012 */
[----:B------:R-:W-:Y:S01]  /*18f0*/  IMAD.MOV.U32 R7, RZ, RZ, R2 ;  /* 0x000000ffff077224 */ /* 0x000fe200078e0002 */
[----:B------:R1:W3:Y:S01]  /*1900*/  LDC.64 R8, c[0x4][R19] ;  /* 0x0100000013087b82 */ /* 0x0002e20000000a00 */
[----:B0-----:R-:W-:-:S02]  /*1910*/  IMAD.U32 R4, RZ, RZ, UR4 ;  /* 0x00000004ff047e24 */ /* 0x001fc4000f8e00ff */
[----:B------:R-:W-:Y:S01]  /*1920*/  IMAD.U32 R5, RZ, RZ, UR5 ;  /* 0x00000005ff057e24 */ /* 0x000fe2000f8e00ff */
[----:B--23--:R1:W-:Y:S06]  /*1930*/  STL.64 [R1], R10 ;  /* 0x0000000a01007387 */ /* 0x00c3ec0000100a00 */
[----:B------:R-:W-:-:S07]  /*1940*/  LEPC R20, `(.L_x_35) ;  /* 0x000000001014794e */ /* 0x000fce0000000000 */
[----:B-1----:R-:W-:Y:S05]  /*1950*/  CALL.ABS.NOINC R8 ;  /* 0x0000000008007343 */ /* 0x002fea0003c00000 */
.L_x_35:
        /* <DEDUP_REMOVED lines=12> */
.L_x_36:
        /* <DEDUP_REMOVED lines=12> */
.L_x_37:
[----:B------:R-:W-:-:S07]  /*1ae0*/  VIADD R25, R25, 0x4 ;  /* 0x0000000419197836 */ /* 0x000fce0000000000 */
.L_x_33:
[----:B------:R-:W-:-:S13]  /*1af0*/  ISETP.NE.AND P0, PT, R24, RZ, PT ;  /* 0x000000ff1800720c */ /* 0x000fda0003f05270 */
[----:B------:R-:W-:Y:S05]  /*1b00*/  @!P0 BRA `(.L_x_23) ;  /* 0x0000000000d88947 */ /* 0x000fea0003800000 */
        /* <DEDUP_REMOVED lines=8> */
[----:B------:R-:W-:Y:S01]  /*1b90*/  ISETP.NE.AND P0, PT, R24, 0x1, PT ;  /* 0x000000011800780c */ /* 0x000fe20003f05270 */
[----:B------:R-:W-:Y:S02]  /*1ba0*/  IMAD.MOV.U32 R6, RZ, RZ, R18 ;  /* 0x000000ffff067224 */ /* 0x000fe400078e0012 */
[----:B------:R-:W-:Y:S01]  /*1bb0*/  IMAD.MOV.U32 R7, RZ, RZ, R2 ;  /* 0x000000ffff077224 */ /* 0x000fe200078e0002 */
[----:B------:R-:W1:Y:S01]  /*1bc0*/  LDC.64 R8, c[0x4][R8] ;  /* 0x0100000008087b82 */ /* 0x000e620000000a00 */
[----:B------:R-:W-:Y:S01]  /*1bd0*/  P2R R0, PR, RZ, 0x1 ;  /* 0x00000001ff007803 */ /* 0x000fe20000000000 */
[----:B0-----:R-:W-:Y:S01]  /*1be0*/  IMAD.U32 R4, RZ, RZ, UR4 ;  /* 0x00000004ff047e24 */ /* 0x001fe2000f8e00ff */
[----:B------:R-:W-:Y:S01]  /*1bf0*/  MOV R5, UR5 ;  /* 0x0000000500057c02 */ /* 0x000fe20008000f00 */
[----:B-12---:R0:W-:Y:S06]  /*1c00*/  STL.64 [R1], R10 ;  /* 0x0000000a01007387 */ /* 0x0061ec0000100a00 */
[----:B------:R-:W-:-:S07]  /*1c10*/  LEPC R20, `(.L_x_38) ;  /* 0x000000001014794e */ /* 0x000fce0000000000 */
[----:B0-----:R-:W-:Y:S05]  /*1c20*/  CALL.ABS.NOINC R8 ;  /* 0x0000000008007343 */ /* 0x001fea0003c00000 */
.L_x_38:
[----:B------:R-:W-:-:S13]  /*1c30*/  ISETP.NE.AND P6, PT, R24, 0x1, PT ;  /* 0x000000011800780c */ /* 0x000fda0003fc5270 */
[----:B------:R-:W-:Y:S05]  /*1c40*/  @!P6 BRA `(.L_x_23) ;  /* 0x000000000088e947 */ /* 0x000fea0003800000 */
        /* <DEDUP_REMOVED lines=11> */
[----:B------:R-:W-:Y:S01]  /*1d00*/  ISETP.NE.AND P0, PT, R24, 0x2, PT ;  /* 0x000000021800780c */ /* 0x000fe20003f05270 */
[----:B------:R-:W-:Y:S01]  /*1d10*/  IMAD.MOV.U32 R7, RZ, RZ, R2 ;  /* 0x000000ffff077224 */ /* 0x000fe200078e0002 */
[----:B------:R1:W3:Y:S02]  /*1d20*/  LDC.64 R8, c[0x4][R19] ;  /* 0x0100000013087b82 */ /* 0x0002e40000000a00 */
[----:B------:R-:W-:Y:S01]  /*1d30*/  P2R R0, PR, RZ, 0x1 ;  /* 0x00000001ff007803 */ /* 0x000fe20000000000 */
[----:B0-----:R-:W-:-:S02]  /*1d40*/  IMAD.U32 R4, RZ, RZ, UR4 ;  /* 0x00000004ff047e24 */ /* 0x001fc4000f8e00ff */
[----:B------:R-:W-:Y:S01]  /*1d50*/  IMAD.U32 R5, RZ, RZ, UR5 ;  /* 0x00000005ff057e24 */ /* 0x000fe2000f8e00ff */
[----:B--23--:R1:W-:Y:S06]  /*1d60*/  STL.64 [R1], R10 ;  /* 0x0000000a01007387 */ /* 0x00c3ec0000100a00 */
[----:B------:R-:W-:-:S07]  /*1d70*/  LEPC R20, `(.L_x_39) ;  /* 0x000000001014794e */ /* 0x000fce0000000000 */
[----:B-1----:R-:W-:Y:S05]  /*1d80*/  CALL.ABS.NOINC R8 ;  /* 0x0000000008007343 */ /* 0x002fea0003c00000 */
.L_x_39:
[----:B------:R-:W-:-:S13]  /*1d90*/  ISETP.NE.AND P6, PT, R24, 0x2, PT ;  /* 0x000000021800780c */ /* 0x000fda0003fc5270 */
[----:B------:R-:W-:Y:S05]  /*1da0*/  @!P6 BRA `(.L_x_23) ;  /* 0x000000000030e947 */ /* 0x000fea0003800000 */
[----:B------:R-:W-:Y:S02]  /*1db0*/  R2UR UR4, R28 ;  /* 0x000000001c0472ca */ /* 0x000fe400000e0000 */
[----:B------:R-:W-:-:S13]  /*1dc0*/  R2UR UR5, R29 ;  /* 0x000000001d0572ca */ /* 0x000fda00000e0000 */
[----:B------:R-:W2:Y:S01]  /*1dd0*/  LDG.E.64 R16, desc[UR4][R16.64+0x10] ;  /* 0x0000100410107981 */ /* 0x000ea2000c1e1b00 */
[----:B------:R0:W1:Y:S01]  /*1de0*/  LDC.64 R8, c[0x4][R19] ;  /* 0x0100000013087b82 */ /* 0x0000620000000a00 */
[----:B------:R-:W3:Y:S01]  /*1df0*/  LDCU.64 UR4, c[0x4][0x18] ;  /* 0x01000300ff0477ac */ /* 0x000ee20008000a00 */
[----:B------:R-:W-:Y:S02]  /*1e00*/  IMAD.MOV.U32 R6, RZ, RZ, R18 ;  /* 0x000000ffff067224 */ /* 0x000fe400078e0012 */
[----:B------:R-:W-:Y:S01]  /*1e10*/  IMAD.MOV.U32 R7, RZ, RZ, R2 ;  /* 0x000000ffff077224 */ /* 0x000fe200078e0002 */
[----:B---3--:R-:W-:Y:S01]  /*1e20*/  MOV R4, UR4 ;  /* 0x0000000400047c02 */ /* 0x008fe20008000f00 */
[----:B------:R-:W-:Y:S01]  /*1e30*/  IMAD.U32 R5, RZ, RZ, UR5 ;  /* 0x00000005ff057e24 */ /* 0x000fe2000f8e00ff */
[----:B-12---:R0:W-:Y:S06]  /*1e40*/  STL.64 [R1], R16 ;  /* 0x0000001001007387 */ /* 0x0061ec0000100a00 */
[----:B------:R-:W-:-:S07]  /*1e50*/  LEPC R20, `(.L_x_23) ;  /* 0x000000001014794e */ /* 0x000fce0000000000 */
[----:B0-----:R-:W-:Y:S05]  /*1e60*/  CALL.ABS.NOINC R8 ;  /* 0x0000000008007343 */ /* 0x001fea0003c00000 */
.L_x_23:
[----:B------:R-:W0:Y:S01]  /*1e70*/  LDC.64 R10, c[0x0][0x388] ;  /* 0x0000e200ff0a7b82 */ /* 0x000e220000000a00 */
[----:B------:R-:W-:Y:S02]  /*1e80*/  R2UR UR4, R28 ;  /* 0x000000001c0472ca */ /* 0x000fe400000e0000 */
[----:B------:R-:W-:Y:S01]  /*1e90*/  R2UR UR5, R29 ;  /* 0x000000001d0572ca */ /* 0x000fe200000e0000 */
[----:B0-----:R-:W-:-:S12]  /*1ea0*/  IMAD.WIDE.U32 R10, R22, 0x4, R10 ;  /* 0x00000004160a7825 */ /* 0x001fd800078e000a */
[----:B------:R-:W2:Y:S01]  /*1eb0*/  LDG.E R10, desc[UR4][R10.64] ;  /* 0x000000040a0a7981 */ /* 0x000ea2000c1e1900 */
[----:B------:R-:W-:Y:S01]  /*1ec0*/  MOV R8, 0x0 ;  /* 0x0000000000087802 */ /* 0x000fe20000000f00 */
[----:B------:R-:W0:Y:S01]  /*1ed0*/  LDCU.64 UR4, c[0x4][0x20] ;  /* 0x01000400ff0477ac */ /* 0x000e220008000a00 */
[----:B------:R-:W-:Y:S02]  /*1ee0*/  IMAD.MOV.U32 R6, RZ, RZ, R18 ;  /* 0x000000ffff067224 */ /* 0x000fe400078e0012 */
[----:B------:R-:W-:Y:S02]  /*1ef0*/  IMAD.MOV.U32 R7, RZ, RZ, R2 ;  /* 0x000000ffff077224 */ /* 0x000fe400078e0002 */
[----:B------:R-:W1:Y:S01]  /*1f00*/  LDC.64 R8, c[0x4][R8] ;  /* 0x0100000008087b82 */ /* 0x000e620000000a00 */
[----:B0-----:R-:W-:Y:S02]  /*1f10*/  IMAD.U32 R4, RZ, RZ, UR4 ;  /* 0x00000004ff047e24 */ /* 0x001fe4000f8e00ff */
[----:B------:R-:W-:Y:S01]  /*1f20*/  IMAD.U32 R5, RZ, RZ, UR5 ;  /* 0x00000005ff057e24 */ /* 0x000fe2000f8e00ff */
[----:B-12---:R0:W-:Y:S06]  /*1f30*/  STL [R1], R10 ;  /* 0x0000000a01007387 */ /* 0x0061ec0000100800 */
[----:B------:R-:W-:-:S07]  /*1f40*/  LEPC R20, `(.L_x_40) ;  /* 0x000000001014794e */ /* 0x000fce0000000000 */
[----:B0-----:R-:W-:Y:S05]  /*1f50*/  CALL.ABS.NOINC R8 ;  /* 0x0000000008007343 */ /* 0x001fea0003c00000 */
.L_x_40:
[----:B------:R-:W-:-:S04]  /*1f60*/  IADD3 R22, PT, PT, R22, 0x1, RZ ;  /* 0x0000000116167810 */ /* 0x000fc80007ffe0ff */
[----:B------:R-:W-:-:S13]  /*1f70*/  ISETP.NE.AND P0, PT, R22, 0x5, PT ;  /* 0x000000051600780c */ /* 0x000fda0003f05270 */
[----:B------:R-:W-:Y:S05]  /*1f80*/  @P0 BRA `(.L_x_41) ;  /* 0xffffffe000840947 */ /* 0x000fea000383ffff */
[----:B------:R-:W-:Y:S05]  /*1f90*/  BSYNC.RECONVERGENT B7 ;  /* 0x0000000000077941 */ /* 0x000fea0003800200 */
.L_x_2:
[----:B------:R-:W-:Y:S05]  /*1fa0*/  BRA `(.L_x_42) ;  /* 0x0000000400cc7947 */ /* 0x000fea0003800000 */
.L_x_1:
[----:B------:R-:W-:Y:S01]  /*1fb0*/  MOV R16, 0x0 ;  /* 0x0000000000107802 */ /* 0x000fe20000000f00 */
[----:B------:R0:W-:Y:S01]  /*1fc0*/  STL [R1], RZ ;  /* 0x000000ff01007387 */ /* 0x0001e20000100800 */
[----:B------:R-:W1:Y:S01]  /*1fd0*/  LDCU.64 UR4, c[0x4][0x10] ;  /* 0x01000200ff0477ac */ /* 0x000e620008000a00 */
[----:B------:R-:W-:Y:S01]  /*1fe0*/  IMAD.MOV.U32 R6, RZ, RZ, R18 ;  /* 0x000000ffff067224 */ /* 0x000fe200078e0012 */
[----:B------:R0:W2:Y:S01]  /*1ff0*/  LDC.64 R8, c[0x4][R16] ;  /* 0x0100000010087b82 */ /* 0x0000a20000000a00 */
[----:B------:R-:W-:Y:S02]  /*2000*/  IMAD.MOV.U32 R7, RZ, RZ, R2 ;  /* 0x000000ffff077224 */ /* 0x000fe400078e0002 */
[----:B-1----:R-:W-:Y:S02]  /*2010*/  IMAD.U32 R4, RZ, RZ, UR4 ;  /* 0x00000004ff047e24 */ /* 0x002fe4000f8e00ff */
[----:B0-----:R-:W-:-:S07]  /*2020*/  IMAD.U32 R5, RZ, RZ, UR5 ;  /* 0x00000005ff057e24 */ /* 0x001fce000f8e00ff */
[----:B------:R-:W-:-:S07]  /*2030*/  LEPC R20, `(.L_x_43) ;  /* 0x000000001014794e */ /* 0x000fce0000000000 */
[----:B--2---:R-:W-:Y:S05]  /*2040*/  CALL.ABS.NOINC R8 ;  /* 0x0000000008007343 */ /* 0x004fea0003c00000 */
.L_x_43:
[----:B------:R-:W0:Y:S01]  /*2050*/  LDC.64 R8, c[0x0][0x388] ;  /* 0x0000e200ff087b82 */ /* 0x000e220000000a00 */
[----:B------:R-:W-:Y:S02]  /*2060*/  R2UR UR4, R28 ;  /* 0x000000001c0472ca */ /* 0x000fe400000e0000 */
[----:B------:R-:W-:-:S13]  /*2070*/  R2UR UR5, R29 ;  /* 0x000000001d0572ca */ /* 0x000fda00000e0000 */
[----:B0-----:R-:W2:Y:S01]  /*2080*/  LDG.E R8, desc[UR4][R8.64] ;  /* 0x0000000408087981 */ /* 0x001ea2000c1e1900 */
[----:B------:R0:W1:Y:S01]  /*2090*/  LDC.64 R10, c[0x4][R16] ;  /* 0x01000000100a7b82 */ /* 0x0000620000000a00 */
[----:B------:R-:W3:Y:S01]  /*20a0*/  LDCU.64 UR4, c[0x4][0x20] ;  /* 0x01000400ff0477ac */ /* 0x000ee20008000a00 */
[----:B------:R-:W-:Y:S01]  /*20b0*/  IMAD.MOV.U32 R6, RZ, RZ, R18 ;  /* 0x000000ffff067224 */ /* 0x000fe200078e0012 */
[----:B------:R-:W-:Y:S01]  /*20c0*/  MOV R7, R2 ;  /* 0x0000000200077202 */ /* 0x000fe20000000f00 */
[----:B---3--:R-:W-:Y:S02]  /*20d0*/  IMAD.U32 R4, RZ, RZ, UR4 ;  /* 0x00000004ff047e24 */ /* 0x008fe4000f8e00ff */
[----:B------:R-:W-:Y:S01]  /*20e0*/  IMAD.U32 R5, RZ, RZ, UR5 ;  /* 0x00000005ff057e24 */ /* 0x000fe2000f8e00ff */
[----:B-12---:R0:W-:Y:S06]  /*20f0*/  STL [R1], R8 ;  /* 0x0000000801007387 */ /* 0x0061ec0000100800 */
[----:B------:R-:W-:-:S07]  /*2100*/  LEPC R20, `(.L_x_44) ;  /* 0x000000001014794e */ /* 0x000fce0000000000 */
[----:B0-----:R-:W-:Y:S05]  /*2110*/  CALL.ABS.NOINC R10 ;  /* 0x000000000a007343 */ /* 0x001fea0003c00000 */
.L_x_44:
[----:B------:R-:W-:Y:S01]  /*2120*/  IMAD.MOV.U32 R0, RZ, RZ, 0x1 ;  /* 0x00000001ff007424 */ /* 0x000fe200078e00ff */
[----:B------:R0:W1:Y:S01]  /*2130*/  LDC.64 R8, c[0x4][R16] ;  /* 0x0100000010087b82 */ /* 0x0000620000000a00 */
[----:B------:R-:W2:Y:S01]  /*2140*/  LDCU.64 UR4, c[0x4][0x10] ;  /* 0x01000200ff0477ac */ /* 0x000ea20008000a00 */
[----:B------:R-:W-:Y:S02]  /*2150*/  IMAD.MOV.U32 R6, RZ, RZ, R18 ;  /* 0x000000ffff067224 */ /* 0x000fe400078e0012 */
[----:B------:R0:W-:Y:S01]  /*2160*/  STL [R1], R0 ;  /* 0x0000000001007387 */ /* 0x0001e20000100800 */
[----:B------:R-:W-:Y:S02]  /*2170*/  IMAD.MOV.U32 R7, RZ, RZ, R2 ;  /* 0x000000ffff077224 */ /* 0x000fe400078e0002 */
[----:B--2---:R-:W-:Y:S02]  /*2180*/  IMAD.U32 R4, RZ, RZ, UR4 ;  /* 0x00000004ff047e24 */ /* 0x004fe4000f8e00ff */
[----:B0-----:R-:W-:-:S07]  /*2190*/  IMAD.U32 R5, RZ, RZ, UR5 ;  /* 0x00000005ff057e24 */ /* 0x001fce000f8e00ff */
[----:B------:R-:W-:-:S07]  /*21a0*/  LEPC R20, `(.L_x_45) ;  /* 0x000000001014794e */ /* 0x000fce0000000000 */
[----:B-1----:R-:W-:Y:S05]  /*21b0*/  CALL.ABS.NOINC R8 ;  /* 0x0000000008007343 */ /* 0x002fea0003c00000 */
.L_x_45:
[----:B------:R-:W0:Y:S01]  /*21c0*/  LDC.64 R8, c[0x0][0x388] ;  /* 0x0000e200ff087b82 */ /* 0x000e220000000a00 */
[----:B------:R-:W-:Y:S02]  /*21d0*/  R2UR UR4, R28 ;  /* 0x000000001c0472ca */ /* 0x000fe400000e0000 */
[----:B------:R-:W-:-:S13]  /*21e0*/  R2UR UR5, R29 ;  /* 0x000000001d0572ca */ /* 0x000fda00000e0000 */
[----:B0-----:R-:W2:Y:S01]  /*21f0*/  LDG.E R0, desc[UR4][R8.64+0x4] ;  /* 0x0000040408007981 */ /* 0x001ea2000c1e1900 */
[----:B------:R0:W1:Y:S01]  /*2200*/  LDC.64 R10, c[0x4][R16] ;  /* 0x01000000100a7b82 */ /* 0x0000620000000a00 */
[----:B------:R-:W3:Y:S01]  /*2210*/  LDCU.64 UR4, c[0x4][0x20] ;  /* 0x01000400ff0477ac */ /* 0x000ee20008000a00 */
[----:B------:R-:W-:Y:S01]  /*2220*/  MOV R6, R18 ;  /* 0x0000001200067202 */ /* 0x000fe20000000f00 */
[----:B------:R-:W-:Y:S02]  /*2230*/  IMAD.MOV.U32 R7, RZ, RZ, R2 ;  /* 0x000000ffff077224 */ /* 0x000fe400078e0002 */
[----:B---3--:R-:W-:Y:S02]  /*2240*/  IMAD.U32 R4, RZ, RZ, UR4 ;  /* 0x00000004ff047e24 */ /* 0x008fe4000f8e00ff */
[----:B------:R-:W-:Y:S01]  /*2250*/  IMAD.U32 R5, RZ, RZ, UR5 ;  /* 0x00000005ff057e24 */ /* 0x000fe2000f8e00ff */
[----:B-12---:R0:W-:Y:S06]  /*2260*/  STL [R1], R0 ;  /* 0x0000000001007387 */ /* 0x0061ec0000100800 */
[----:B------:R-:W-:-:S07]  /*2270*/  LEPC R20, `(.L_x_46) ;  /* 0x000000001014794e */ /* 0x000fce0000000000 */
[----:B0-----:R-:W-:Y:S05]  /*2280*/  CALL.ABS.NOINC R10 ;  /* 0x000000000a007343 */ /* 0x001fea0003c00000 */
.L_x_46:
        /* <DEDUP_REMOVED lines=10> */
.L_x_47:
[----:B------:R-:W0:Y:S01]  /*2330*/  LDC.64 R8, c[0x0][0x388] ;  /* 0x0000e200ff087b82 */ /* 0x000e220000000a00 */
[----:B------:R-:W-:Y:S02]  /*2340*/  R2UR UR4, R28 ;  /* 0x000000001c0472ca */ /* 0x000fe400000e0000 */
[----:B------:R-:W-:-:S13]  /*2350*/  R2UR UR5, R29 ;  /* 0x000000001d0572ca */ /* 0x000fda00000e0000 */
[----:B0-----:R-:W2:Y:S01]  /*2360*/  LDG.E R0, desc[UR4][R8.64+0x8] ;  /* 0x0000080408007981 */ /* 0x001ea2000c1e1900 */
[----:B------:R0:W1:Y:S01]  /*2370*/  LDC.64 R10, c[0x4][R16] ;  /* 0x01000000100a7b82 */ /* 0x0000620000000a00 */
[----:B------:R-:W3:Y:S01]  /*2380*/  LDCU.64 UR4, c[0x4][0x20] ;  /* 0x01000400ff0477ac */ /* 0x000ee20008000a00 */
[----:B------:R-:W-:Y:S02]  /*2390*/  IMAD.MOV.U32 R6, RZ, RZ, R18 ;  /* 0x000000ffff067224 */ /* 0x000fe400078e0012 */
[----:B------:R-:W-:Y:S02]  /*23a0*/  IMAD.MOV.U32 R7, RZ, RZ, R2 ;  /* 0x000000ffff077224 */ /* 0x000fe400078e0002 */
[----:B---3--:R-:W-:Y:S01]  /*23b0*/  IMAD.U32 R4, RZ, RZ, UR4 ;  /* 0x00000004ff047e24 */ /* 0x008fe2000f8e00ff */
[----:B------:R-:W-:Y:S01]  /*23c0*/  MOV R5, UR5 ;  /* 0x0000000500057c02 */ /* 0x000fe20008000f00 */
[----:B-12---:R0:W-:Y:S06]  /*23d0*/  STL [R1], R0 ;  /* 0x0000000001007387 */ /* 0x0061ec0000100800 */
[----:B------:R-:W-:-:S07]  /*23e0*/  LEPC R20, `(.L_x_48) ;  /* 0x000000001014794e */ /* 0x000fce0000000000 */
[----:B0-----:R-:W-:Y:S05]  /*23f0*/  CALL.ABS.NOINC R10 ;  /* 0x000000000a007343 */ /* 0x001fea0003c00000 */
.L_x_48:
        /* <DEDUP_REMOVED lines=10> */
.L_x_49:
[----:B------:R-:W0:Y:S01]  /*24a0*/  LDC.64 R8, c[0x0][0x388] ;  /* 0x0000e200ff087b82 */ /* 0x000e220000000a00 */
[----:B------:R-:W-:Y:S02]  /*24b0*/  R2UR UR4, R28 ;  /* 0x000000001c0472ca */ /* 0x000fe400000e0000 */
[----:B------:R-:W-:-:S13]  /*24c0*/  R2UR UR5, R29 ;  /* 0x000000001d0572ca */ /* 0x000fda00000e0000 */
[----:B0-----:R-:W2:Y:S01]  /*24d0*/  LDG.E R0, desc[UR4][R8.64+0xc] ;  /* 0x00000c0408007981 */ /* 0x001ea2000c1e1900 */
[----:B------:R0:W1:Y:S01]  /*24e0*/  LDC.64 R10, c[0x4][R16] ;  /* 0x01000000100a7b82 */ /* 0x0000620000000a00 */
[----:B------:R-:W3:Y:S01]  /*24f0*/  LDCU.64 UR4, c[0x4][0x20] ;  /* 0x01000400ff0477ac */ /* 0x000ee20008000a00 */
[----:B------:R-:W-:Y:S02]  /*2500*/  IMAD.MOV.U32 R6, RZ, RZ, R18 ;  /* 0x000000ffff067224 */ /* 0x000fe400078e0012 */
[----:B------:R-:W-:Y:S01]  /*2510*/  IMAD.MOV.U32 R7, RZ, RZ, R2 ;  /* 0x000000ffff077224 */ /* 0x000fe200078e0002 */
[----:B---3--:R-:W-:Y:S01]  /*2520*/  MOV R4, UR4 ;  /* 0x0000000400047c02 */ /* 0x008fe20008000f00 */
[----:B------:R-:W-:Y:S01]  /*2530*/  IMAD.U32 R5, RZ, RZ, UR5 ;  /* 0x00000005ff057e24 */ /* 0x000fe2000f8e00ff */
[----:B-12---:R0:W-:Y:S06]  /*2540*/  STL [R1], R0 ;  /* 0x0000000001007387 */ /* 0x0061ec0000100800 */
[----:B------:R-:W-:-:S07]  /*2550*/  LEPC R20, `(.L_x_50) ;  /* 0x000000001014794e */ /* 0x000fce0000000000 */
[----:B0-----:R-:W-:Y:S05]  /*2560*/  CALL.ABS.NOINC R10 ;  /* 0x000000000a007343 */ /* 0x001fea0003c00000 */
.L_x_50:
[----:B------:R-:W-:Y:S01]  /*2570*/  IMAD.MOV.U32 R0, RZ, RZ, 0x4 ;  /* 0x00000004ff007424 */ /* 0x000fe200078e00ff */
[----:B------:R0:W1:Y:S01]  /*2580*/  LDC.64 R8, c[0x4][R16] ;  /* 0x0100000010087b82 */ /* 0x0000620000000a00 */
[----:B------:R-:W2:Y:S01]  /*2590*/  LDCU.64 UR4, c[0x4][0x10] ;  /* 0x01000200ff0477ac */ /* 0x000ea20008000a00 */
[----:B------:R-:W-:Y:S01]  /*25a0*/  IMAD.MOV.U32 R6, RZ, RZ, R18 ;  /* 0x000000ffff067224 */ /* 0x000fe200078e0012 */
[----:B------:R-:W-:Y:S01]  /*25b0*/  MOV R7, R2 ;  /* 0x0000000200077202 */ /* 0x000fe20000000f00 */
[----:B------:R0:W-:Y:S01]  /*25c0*/  STL [R1], R0 ;  /* 0x0000000001007387 */ /* 0x0001e20000100800 */
[----:B--2---:R-:W-:Y:S02]  /*25d0*/  IMAD.U32 R4, RZ, RZ, UR4 ;  /* 0x00000004ff047e24 */ /* 0x004fe4000f8e00ff */
[----:B0-----:R-:W-:-:S07]  /*25e0*/  IMAD.U32 R5, RZ, RZ, UR5 ;  /* 0x00000005ff057e24 */ /* 0x001fce000f8e00ff */
[----:B------:R-:W-:-:S07]  /*25f0*/  LEPC R20, `(.L_x_51) ;  /* 0x000000001014794e */ /* 0x000fce0000000000 */
[----:B-1----:R-:W-:Y:S05]  /*2600*/  CALL.ABS.NOINC R8 ;  /* 0x0000000008007343 */ /* 0x002fea0003c00000 */
.L_x_51:
[----:B------:R-:W0:Y:S01]  /*2610*/  LDC.64 R8, c[0x0][0x388] ;  /* 0x0000e200ff087b82 */ /* 0x000e220000000a00 */
[----:B------:R-:W-:Y:S02]  /*2620*/  R2UR UR4, R28 ;  /* 0x000000001c0472ca */ /* 0x000fe400000e0000 */
[----:B------:R-:W-:-:S13]  /*2630*/  R2UR UR5, R29 ;  /* 0x000000001d0572ca */ /* 0x000fda00000e0000 */
[----:B0-----:R-:W2:Y:S01]  /*2640*/  LDG.E R0, desc[UR4][R8.64+0x10] ;  /* 0x0000100408007981 */ /* 0x001ea2000c1e1900 */
[----:B------:R-:W0:Y:S01]  /*2650*/  LDC.64 R16, c[0x4][R16] ;  /* 0x0100000010107b82 */ /* 0x000e220000000a00 */
[----:B------:R-:W1:Y:S01]  /*2660*/  LDCU.64 UR4, c[0x4][0x20] ;  /* 0x01000400ff0477ac */ /* 0x000e620008000a00 */
[----:B------:R-:W-:Y:S02]  /*2670*/  IMAD.MOV.U32 R6, RZ, RZ, R18 ;  /* 0x000000ffff067224 */ /* 0x000fe400078e0012 */
[----:B------:R-:W-:Y:S02]  /*2680*/  IMAD.MOV.U32 R7, RZ, RZ, R2 ;  /* 0x000000ffff077224 */ /* 0x000fe400078e0002 */
[----:B-1----:R-:W-:Y:S02]  /*2690*/  IMAD.U32 R4, RZ, RZ, UR4 ;  /* 0x00000004ff047e24 */ /* 0x002fe4000f8e00ff */
[----:B------:R-:W-:Y:S01]  /*26a0*/  IMAD.U32 R5, RZ, RZ, UR5 ;  /* 0x00000005ff057e24 */ /* 0x000fe2000f8e00ff */
[----:B0-2---:R1:W-:Y:S06]  /*26b0*/  STL [R1], R0 ;  /* 0x0000000001007387 */ /* 0x0053ec0000100800 */
[----:B------:R-:W-:-:S07]  /*26c0*/  LEPC R20, `(.L_x_42) ;  /* 0x000000001014794e */ /* 0x000fce0000000000 */
[----:B-1----:R-:W-:Y:S05]  /*26d0*/  CALL.ABS.NOINC R16 ;  /* 0x0000000010007343 */ /* 0x002fea0003c00000 */
.L_x_42:
[----:B------:R-:W-:Y:S01]  /*26e0*/  MOV R0, 0x0 ;  /* 0x0000000000007802 */ /* 0x000fe20000000f00 */
[----:B------:R-:W0:Y:S01]  /*26f0*/  LDCU.64 UR4, c[0x4][0x28] ;  /* 0x01000500ff0477ac */ /* 0x000e220008000a00 */
[----:B------:R-:W-:Y:S02]  /*2700*/  CS2R R6, SRZ ;  /* 0x0000000000067805 */ /* 0x000fe4000001ff00 */
[----:B------:R1:W2:Y:S01]  /*2710*/  LDC.64 R2, c[0x4][R0] ;  /* 0x0100000000027b82 */ /* 0x0002a20000000a00 */
[----:B0-----:R-:W-:Y:S02]  /*2720*/  IMAD.U32 R4, RZ, RZ, UR4 ;  /* 0x00000004ff047e24 */ /* 0x001fe4000f8e00ff */
[----:B-1----:R-:W-:-:S07]  /*2730*/  IMAD.U32 R5, RZ, RZ, UR5 ;  /* 0x00000005ff057e24 */ /* 0x002fce000f8e00ff */
[----:B------:R-:W-:-:S07]  /*2740*/  LEPC R20, `(.L_x_52) ;  /* 0x000000001014794e */ /* 0x000fce0000000000 */
[----:B--2---:R-:W-:Y:S05]  /*2750*/  CALL.ABS.NOINC R2 ;  /* 0x0000000002007343 */ /* 0x004fea0003c00000 */
.L_x_52:
[----:B------:R-:W-:Y:S05]  /*2760*/  EXIT ;  /* 0x000000000000794d */ /* 0x000fea0003800000 */
.L_x_53:
[----:B------:R-:W-:-:S00]  /*2770*/  BRA `(.L_x_53) ;  /* 0xfffffffc00fc7947 */ /* 0x000fc0000383ffff */
[----:B------:R-:W-:-:S00]  /*2780*/  NOP ;  /* 0x0000000000007918 */ /* 0x000fc00000000000 */
[----:B------:R-:W-:-:S00]  /*2790*/  NOP ;  /* 0x0000000000007918 */ /* 0x000fc00000000000 */
[----:B------:R-:W-:-:S00]  /*27a0*/  NOP ;  /* 0x0000000000007918 */ /* 0x000fc00000000000 */
[----:B------:R-:W-:-:S00]  /*27b0*/  NOP ;  /* 0x0000000000007918 */ /* 0x000fc00000000000 */
[----:B------:R-:W-:-:S00]  /*27c0*/  NOP ;  /* 0x0000000000007918 */ /* 0x000fc00000000000 */
[----:B------:R-:W-:-:S00]  /*27d0*/  NOP ;  /* 0x0000000000007918 */ /* 0x000fc00000000000 */
[----:B------:R-:W-:-:S00]  /*27e0*/  NOP ;  /* 0x0000000000007918 */ /* 0x000fc00000000000 */
[----:B------:R-:W-:-:S00]  /*27f0*/  NOP ;  /* 0x0000000000007918 */ /* 0x000fc00000000000 */
.L_x_54:


//--------------------- .nv.global.init           --------------------------
	.section	.nv.global.init,"aw",@progbits
.nv.global.init:
	.type		$str$2,@object
	.size		$str$2,($str$1 - $str$2)
$str$2:
        /*0000*/ 	.byte	0x25, 0x66, 0x20, 0x00
	.type		$str$1,@object
	.size		$str$1,($str$3 - $str$1)
$str$1:
        /*0004*/ 	.byte	0x44, 0x61, 0x74, 0x61, 0x20, 0x25, 0x64, 0x3a, 0x20, 0x00
	.type		$str$3,@object
	.size		$str$3,($str - $str$3)
$str$3:
        /*000e*/ 	.byte	0x4c, 0x61, 0x62, 0x65, 0x6c, 0x3a, 0x20, 0x25, 0x64, 0x0a, 0x00
	.type		$str,@object
	.size		$str,($str$4 - $str)
$str:
        /*0019*/ 	.byte	0x54, 0x68, 0x72, 0x65, 0x61, 0x64, 0x20, 0x25, 0x64, 0x20, 0x25, 0x64, 0x0a, 0x00
	.type		$str$4,@object
	.size		$str$4,(.L_4 - $str$4)
$str$4:
        /*0027*/ 	.byte	0x46, 0x69, 0x6e, 0x69, 0x73, 0x68, 0x65, 0x64, 0x20, 0x70, 0x72, 0x69, 0x6e, 0x74, 0x69, 0x6e
        /*0037*/ 	.byte	0x67, 0x20, 0x74, 0x6f, 0x70, 0x20, 0x35, 0x20, 0x64, 0x61, 0x74, 0x61, 0x0a, 0x00
.L_4:


//--------------------- .nv.shared.reserved.0     --------------------------
	.section	.nv.shared.reserved.0,"aw",@nobits
	.weak		__nv_reservedSMEM_offset_0_alias
	.size		__nv_reservedSMEM_offset_0_alias, 0, 64
	.other		__nv_reservedSMEM_offset_0_alias,@"STO_CUDA_RESERVED_SHARED STV_DEFAULT"
__nv_reservedSMEM_offset_0_alias:
	.zero		0
	.zero		64


//--------------------- .nv.constant0._Z3knnPdPiiiS_i --------------------------
	.section	.nv.constant0._Z3knnPdPiiiS_i,"a",@progbits
	.sectionflags	@""
	.align	4
.nv.constant0._Z3knnPdPiiiS_i:
	.zero		932


//--------------------- SYMBOLS --------------------------

	.type		.nv.reservedSmem.offset0,@object
	.size		.nv.reservedSmem.offset0,0x4
	.type		vprintf,@function
